//
// Generated by NVIDIA NVVM Compiler
//
// Compiler Build ID: CL-36424714
// Cuda compilation tools, release 13.0, V13.0.88
// Based on NVVM 20.0.0
//

.version 9.0
.target sm_100
.address_size 64

	// .globl	default_function_kernel0
// _ZZ24default_function_kernel0E15pad_temp_shared has been demoted
// _ZZ24default_function_kernel0E13kernel_shared has been demoted
// _ZZ6conv2dPfPKfS_E5input has been demoted

.visible .entry default_function_kernel0(
	.param .u64 .ptr .align 1 default_function_kernel0_param_0,
	.param .u64 .ptr .align 1 default_function_kernel0_param_1,
	.param .u64 .ptr .align 1 default_function_kernel0_param_2
)
{
	.reg .pred 	%p<74>;
	.reg .b16 	%rs<129>;
	.reg .b32 	%r<242>;
	.reg .b32 	%f<482>;
	.reg .b64 	%rd<48>;
	// demoted variable
	.shared .align 4 .b8 _ZZ24default_function_kernel0E15pad_temp_shared[7424];
	// demoted variable
	.shared .align 4 .b8 _ZZ24default_function_kernel0E13kernel_shared[6144];
	ld.param.u64 	%rd4, [default_function_kernel0_param_0];
	ld.param.u64 	%rd5, [default_function_kernel0_param_1];
	cvta.to.global.u64 	%rd1, %rd5;
	cvta.to.global.u64 	%rd2, %rd4;
	mov.u32 	%r1, %tid.y;
	mul.lo.s32 	%r61, %r1, 29;
	mov.u32 	%r62, %tid.x;
	mul.lo.s32 	%r63, %r62, 15;
	add.s32 	%r64, %r61, %r63;
	cvt.u16.u32 	%rs16, %r64;
	mul.hi.u16 	%rs17, %rs16, 18079;
	shr.u16 	%rs18, %rs17, 5;
	mul.lo.s16 	%rs19, %rs18, 116;
	sub.s16 	%rs20, %rs16, %rs19;
	add.s16 	%rs1, %rs20, -2;
	mov.u32 	%r65, %ctaid.x;
	shl.b32 	%r2, %r65, 1;
	add.s32 	%r3, %r1, %r62;
	and.b32  	%r4, %r3, 1;
	xor.b32  	%r5, %r4, 57;
	mov.u32 	%r6, %tid.z;
	mul.wide.u16 	%r66, %rs18, 3136;
	shr.u16 	%rs21, %rs20, 1;
	mul.lo.s16 	%rs22, %rs21, 56;
	cvt.u32.u16 	%r67, %rs22;
	mad.lo.s32 	%r68, %r6, 6272, %r2;
	add.s32 	%r69, %r68, -57;
	add.s32 	%r70, %r69, %r4;
	add.s32 	%r71, %r70, %r66;
	add.s32 	%r7, %r71, %r67;
	mad.lo.s32 	%r72, %r6, 232, %r61;
	add.s32 	%r73, %r72, %r63;
	shl.b32 	%r75, %r73, 2;
	mov.u32 	%r76, _ZZ24default_function_kernel0E15pad_temp_shared;
	add.s32 	%r8, %r76, %r75;
	add.s16 	%rs23, %rs16, 1;
	mul.hi.u16 	%rs24, %rs23, 18079;
	shr.u16 	%rs25, %rs24, 5;
	mul.lo.s16 	%rs26, %rs25, 116;
	sub.s16 	%rs27, %rs23, %rs26;
	add.s16 	%rs2, %rs27, -2;
	xor.b32  	%r9, %r4, 1;
	or.b32  	%r10, %r4, 56;
	mul.wide.u16 	%r77, %rs25, 3136;
	shr.u16 	%rs28, %rs27, 1;
	mul.lo.s16 	%rs29, %rs28, 56;
	cvt.u32.u16 	%r78, %rs29;
	add.s32 	%r79, %r69, %r9;
	add.s32 	%r80, %r79, %r77;
	add.s32 	%r11, %r80, %r78;
	add.s16 	%rs30, %rs16, 2;
	mul.hi.u16 	%rs31, %rs30, 18079;
	shr.u16 	%rs32, %rs31, 5;
	mul.lo.s16 	%rs33, %rs32, 116;
	sub.s16 	%rs34, %rs30, %rs33;
	add.s16 	%rs3, %rs34, -2;
	mul.wide.u16 	%r81, %rs32, 3136;
	shr.u16 	%rs35, %rs34, 1;
	mul.lo.s16 	%rs36, %rs35, 56;
	cvt.u32.u16 	%r82, %rs36;
	add.s32 	%r83, %r70, %r81;
	add.s32 	%r12, %r83, %r82;
	add.s16 	%rs37, %rs16, 3;
	mul.hi.u16 	%rs38, %rs37, 18079;
	shr.u16 	%rs39, %rs38, 5;
	mul.lo.s16 	%rs40, %rs39, 116;
	sub.s16 	%rs41, %rs37, %rs40;
	add.s16 	%rs4, %rs41, -2;
	mul.wide.u16 	%r84, %rs39, 3136;
	shr.u16 	%rs42, %rs41, 1;
	mul.lo.s16 	%rs43, %rs42, 56;
	cvt.u32.u16 	%r85, %rs43;
	add.s32 	%r86, %r79, %r84;
	add.s32 	%r13, %r86, %r85;
	add.s16 	%rs44, %rs16, 4;
	mul.hi.u16 	%rs45, %rs44, 18079;
	shr.u16 	%rs46, %rs45, 5;
	mul.lo.s16 	%rs47, %rs46, 116;
	sub.s16 	%rs48, %rs44, %rs47;
	add.s16 	%rs5, %rs48, -2;
	mul.wide.u16 	%r87, %rs46, 3136;
	shr.u16 	%rs49, %rs48, 1;
	mul.lo.s16 	%rs50, %rs49, 56;
	cvt.u32.u16 	%r88, %rs50;
	add.s32 	%r89, %r70, %r87;
	add.s32 	%r14, %r89, %r88;
	add.s16 	%rs51, %rs16, 5;
	mul.hi.u16 	%rs52, %rs51, 18079;
	shr.u16 	%rs53, %rs52, 5;
	mul.lo.s16 	%rs54, %rs53, 116;
	sub.s16 	%rs55, %rs51, %rs54;
	add.s16 	%rs6, %rs55, -2;
	mul.wide.u16 	%r90, %rs53, 3136;
	shr.u16 	%rs56, %rs55, 1;
	mul.lo.s16 	%rs57, %rs56, 56;
	cvt.u32.u16 	%r91, %rs57;
	add.s32 	%r92, %r79, %r90;
	add.s32 	%r15, %r92, %r91;
	add.s16 	%rs58, %rs16, 6;
	mul.hi.u16 	%rs59, %rs58, 18079;
	shr.u16 	%rs60, %rs59, 5;
	mul.lo.s16 	%rs61, %rs60, 116;
	sub.s16 	%rs62, %rs58, %rs61;
	add.s16 	%rs7, %rs62, -2;
	mul.wide.u16 	%r93, %rs60, 3136;
	shr.u16 	%rs63, %rs62, 1;
	mul.lo.s16 	%rs64, %rs63, 56;
	cvt.u32.u16 	%r94, %rs64;
	add.s32 	%r95, %r70, %r93;
	add.s32 	%r16, %r95, %r94;
	add.s16 	%rs65, %rs16, 7;
	mul.hi.u16 	%rs66, %rs65, 18079;
	shr.u16 	%rs67, %rs66, 5;
	mul.lo.s16 	%rs68, %rs67, 116;
	sub.s16 	%rs69, %rs65, %rs68;
	add.s16 	%rs8, %rs69, -2;
	mul.wide.u16 	%r96, %rs67, 3136;
	shr.u16 	%rs70, %rs69, 1;
	mul.lo.s16 	%rs71, %rs70, 56;
	cvt.u32.u16 	%r97, %rs71;
	add.s32 	%r98, %r79, %r96;
	add.s32 	%r17, %r98, %r97;
	add.s16 	%rs72, %rs16, 8;
	mul.hi.u16 	%rs73, %rs72, 18079;
	shr.u16 	%rs74, %rs73, 5;
	mul.lo.s16 	%rs75, %rs74, 116;
	sub.s16 	%rs76, %rs72, %rs75;
	add.s16 	%rs9, %rs76, -2;
	mul.wide.u16 	%r99, %rs74, 3136;
	shr.u16 	%rs77, %rs76, 1;
	mul.lo.s16 	%rs78, %rs77, 56;
	cvt.u32.u16 	%r100, %rs78;
	add.s32 	%r101, %r70, %r99;
	add.s32 	%r18, %r101, %r100;
	add.s16 	%rs79, %rs16, 9;
	mul.hi.u16 	%rs80, %rs79, 18079;
	shr.u16 	%rs81, %rs80, 5;
	mul.lo.s16 	%rs82, %rs81, 116;
	sub.s16 	%rs83, %rs79, %rs82;
	add.s16 	%rs10, %rs83, -2;
	mul.wide.u16 	%r102, %rs81, 3136;
	shr.u16 	%rs84, %rs83, 1;
	mul.lo.s16 	%rs85, %rs84, 56;
	cvt.u32.u16 	%r103, %rs85;
	add.s32 	%r104, %r79, %r102;
	add.s32 	%r19, %r104, %r103;
	add.s16 	%rs86, %rs16, 10;
	mul.hi.u16 	%rs87, %rs86, 18079;
	shr.u16 	%rs88, %rs87, 5;
	mul.lo.s16 	%rs89, %rs88, 116;
	sub.s16 	%rs90, %rs86, %rs89;
	add.s16 	%rs11, %rs90, -2;
	mul.wide.u16 	%r105, %rs88, 3136;
	shr.u16 	%rs91, %rs90, 1;
	mul.lo.s16 	%rs92, %rs91, 56;
	cvt.u32.u16 	%r106, %rs92;
	add.s32 	%r107, %r70, %r105;
	add.s32 	%r20, %r107, %r106;
	add.s16 	%rs93, %rs16, 11;
	mul.hi.u16 	%rs94, %rs93, 18079;
	shr.u16 	%rs95, %rs94, 5;
	mul.lo.s16 	%rs96, %rs95, 116;
	sub.s16 	%rs97, %rs93, %rs96;
	add.s16 	%rs12, %rs97, -2;
	mul.wide.u16 	%r108, %rs95, 3136;
	shr.u16 	%rs98, %rs97, 1;
	mul.lo.s16 	%rs99, %rs98, 56;
	cvt.u32.u16 	%r109, %rs99;
	add.s32 	%r110, %r79, %r108;
	add.s32 	%r21, %r110, %r109;
	add.s16 	%rs100, %rs16, 12;
	mul.hi.u16 	%rs101, %rs100, 18079;
	shr.u16 	%rs102, %rs101, 5;
	mul.lo.s16 	%rs103, %rs102, 116;
	sub.s16 	%rs104, %rs100, %rs103;
	add.s16 	%rs13, %rs104, -2;
	mul.wide.u16 	%r111, %rs102, 3136;
	shr.u16 	%rs105, %rs104, 1;
	mul.lo.s16 	%rs106, %rs105, 56;
	cvt.u32.u16 	%r112, %rs106;
	add.s32 	%r113, %r70, %r111;
	add.s32 	%r22, %r113, %r112;
	add.s16 	%rs107, %rs16, 13;
	mul.hi.u16 	%rs108, %rs107, 18079;
	shr.u16 	%rs109, %rs108, 5;
	mul.lo.s16 	%rs110, %rs109, 116;
	sub.s16 	%rs111, %rs107, %rs110;
	add.s16 	%rs14, %rs111, -2;
	mul.wide.u16 	%r114, %rs109, 3136;
	shr.u16 	%rs112, %rs111, 1;
	mul.lo.s16 	%rs113, %rs112, 56;
	cvt.u32.u16 	%r115, %rs113;
	add.s32 	%r116, %r79, %r114;
	add.s32 	%r23, %r116, %r115;
	shl.b32 	%r117, %r6, 1;
	add.s16 	%rs114, %rs16, 14;
	mul.hi.u16 	%rs115, %rs114, 18079;
	shr.u16 	%rs116, %rs115, 5;
	cvt.u32.u16 	%r118, %rs116;
	add.s32 	%r119, %r117, %r118;
	setp.gt.u32 	%p2, %r119, 15;
	cvt.u16.u32 	%rs117, %r63;
	cvt.u16.u32 	%rs118, %r61;
	add.s16 	%rs119, %rs118, %rs117;
	shr.u16 	%rs120, %rs119, 1;
	cvt.u32.u16 	%r120, %rs120;
	mad.lo.s32 	%r121, %r6, 116, %r120;
	setp.gt.u32 	%p3, %r121, 920;
	setp.gt.u32 	%p4, %r73, 1841;
	setp.gt.u32 	%p5, %r64, 217;
	setp.ne.s32 	%p6, %r62, 0;
	or.pred  	%p7, %p6, %p5;
	add.s16 	%rs121, %rs118, 14;
	mul.hi.u16 	%rs122, %rs121, 18079;
	shr.u16 	%rs123, %rs122, 5;
	mul.lo.s16 	%rs124, %rs123, 116;
	sub.s16 	%rs125, %rs121, %rs124;
	add.s16 	%rs15, %rs125, -2;
	and.b32  	%r24, %r1, 1;
	mul.lo.s16 	%rs126, %rs123, 3136;
	cvt.u32.u16 	%r123, %rs126;
	shr.u16 	%rs127, %rs125, 1;
	mul.lo.s16 	%rs128, %rs127, 56;
	cvt.u32.u16 	%r124, %rs128;
	add.s32 	%r125, %r69, %r24;
	add.s32 	%r126, %r125, %r123;
	add.s32 	%r25, %r126, %r124;
	shl.b32 	%r127, %r72, 2;
	add.s32 	%r26, %r76, %r127;
	mul.lo.s32 	%r128, %r6, 2304;
	shl.b32 	%r129, %r1, 3;
	shl.b32 	%r130, %r62, 2;
	add.s32 	%r131, %r129, %r130;
	shr.u32 	%r132, %r131, 4;
	mad.lo.s32 	%r133, %r132, 576, %r128;
	and.b32  	%r134, %r131, 12;
	mad.lo.s32 	%r27, %r134, 9, %r133;
	mul.lo.s32 	%r135, %r1, 24;
	mad.lo.s32 	%r136, %r6, 192, %r135;
	mad.lo.s32 	%r137, %r62, 12, %r136;
	shl.b32 	%r138, %r137, 2;
	mov.u32 	%r139, _ZZ24default_function_kernel0E13kernel_shared;
	add.s32 	%r28, %r139, %r138;
	or.b32  	%r140, %r131, 1;
	and.b32  	%r141, %r140, 13;
	mad.lo.s32 	%r29, %r141, 9, %r133;
	or.b32  	%r142, %r131, 2;
	and.b32  	%r143, %r142, 14;
	mad.lo.s32 	%r30, %r143, 9, %r133;
	or.b32  	%r144, %r131, 3;
	and.b32  	%r145, %r144, 15;
	mad.lo.s32 	%r31, %r145, 9, %r133;
	or.pred  	%p9, %p2, %p3;
	or.pred  	%p10, %p9, %p4;
	or.pred  	%p1, %p10, %p7;
	mad.lo.s32 	%r146, %r1, 56, %r130;
	add.s32 	%r32, %r76, %r146;
	mad.lo.s32 	%r147, %r6, 768, %r139;
	add.s32 	%r33, %r147, 384;
	mov.f32 	%f454, 0f00000000;
	mov.b32 	%r238, 0;
	mov.f32 	%f455, %f454;
	mov.f32 	%f456, %f454;
	mov.f32 	%f457, %f454;
	mov.f32 	%f458, %f454;
	mov.f32 	%f459, %f454;
	mov.f32 	%f460, %f454;
	mov.f32 	%f461, %f454;
	mov.f32 	%f462, %f454;
	mov.f32 	%f463, %f454;
	mov.f32 	%f464, %f454;
	mov.f32 	%f465, %f454;
	mov.f32 	%f466, %f454;
	mov.f32 	%f467, %f454;
	mov.f32 	%f468, %f454;
	mov.f32 	%f469, %f454;
	mov.f32 	%f470, %f454;
	mov.f32 	%f471, %f454;
	mov.f32 	%f472, %f454;
	mov.f32 	%f473, %f454;
	mov.f32 	%f474, %f454;
	mov.f32 	%f475, %f454;
	mov.f32 	%f476, %f454;
	mov.f32 	%f477, %f454;
	mov.f32 	%f478, %f454;
	mov.f32 	%f479, %f454;
	mov.f32 	%f480, %f454;
	mov.f32 	%f481, %f454;
$L__BB0_1:
	mul.lo.s32 	%r149, %r238, 50176;
	add.s32 	%r35, %r7, %r149;
	add.s32 	%r36, %r11, %r149;
	add.s32 	%r37, %r12, %r149;
	add.s32 	%r38, %r13, %r149;
	add.s32 	%r39, %r14, %r149;
	add.s32 	%r40, %r15, %r149;
	add.s32 	%r41, %r16, %r149;
	add.s32 	%r42, %r17, %r149;
	add.s32 	%r43, %r18, %r149;
	add.s32 	%r44, %r19, %r149;
	add.s32 	%r45, %r20, %r149;
	add.s32 	%r46, %r21, %r149;
	add.s32 	%r47, %r22, %r149;
	add.s32 	%r48, %r23, %r149;
	mul.lo.s32 	%r150, %r238, 144;
	add.s32 	%r49, %r27, %r150;
	add.s32 	%r50, %r29, %r150;
	add.s32 	%r51, %r30, %r150;
	add.s32 	%r52, %r31, %r150;
	mov.b32 	%r239, 0;
	mad.lo.s32 	%r226, %r238, 50176, %r25;
$L__BB0_2:
	setp.gt.u16 	%p11, %rs1, 111;
	bar.sync 	0;
	mov.f32 	%f439, 0f00000000;
	@%p11 bra 	$L__BB0_5;
	add.s32 	%r152, %r239, %r2;
	or.b32  	%r153, %r152, %r4;
	setp.eq.s32 	%p12, %r153, 0;
	setp.ge.u32 	%p13, %r152, %r5;
	or.pred  	%p14, %p12, %p13;
	@%p14 bra 	$L__BB0_5;
	add.s32 	%r155, %r35, %r239;
	mul.wide.s32 	%rd6, %r155, 4;
	add.s64 	%rd7, %rd2, %rd6;
	ld.global.nc.f32 	%f439, [%rd7];
$L__BB0_5:
	setp.gt.u16 	%p15, %rs2, 111;
	st.shared.f32 	[%r8], %f439;
	mov.f32 	%f440, 0f00000000;
	@%p15 bra 	$L__BB0_8;
	add.s32 	%r157, %r239, %r2;
	or.b32  	%r158, %r157, %r9;
	setp.eq.s32 	%p16, %r158, 0;
	setp.ge.u32 	%p17, %r157, %r10;
	or.pred  	%p18, %p16, %p17;
	@%p18 bra 	$L__BB0_8;
	add.s32 	%r160, %r36, %r239;
	mul.wide.s32 	%rd8, %r160, 4;
	add.s64 	%rd9, %rd2, %rd8;
	ld.global.nc.f32 	%f440, [%rd9];
$L__BB0_8:
	setp.gt.u16 	%p19, %rs3, 111;
	st.shared.f32 	[%r8+4], %f440;
	mov.f32 	%f441, 0f00000000;
	@%p19 bra 	$L__BB0_11;
	add.s32 	%r162, %r239, %r2;
	or.b32  	%r163, %r162, %r4;
	setp.eq.s32 	%p20, %r163, 0;
	setp.ge.u32 	%p21, %r162, %r5;
	or.pred  	%p22, %p20, %p21;
	@%p22 bra 	$L__BB0_11;
	add.s32 	%r165, %r37, %r239;
	mul.wide.s32 	%rd10, %r165, 4;
	add.s64 	%rd11, %rd2, %rd10;
	ld.global.nc.f32 	%f441, [%rd11];
$L__BB0_11:
	setp.gt.u16 	%p23, %rs4, 111;
	st.shared.f32 	[%r8+8], %f441;
	mov.f32 	%f442, 0f00000000;
	@%p23 bra 	$L__BB0_14;
	add.s32 	%r167, %r239, %r2;
	or.b32  	%r168, %r167, %r9;
	setp.eq.s32 	%p24, %r168, 0;
	setp.ge.u32 	%p25, %r167, %r10;
	or.pred  	%p26, %p24, %p25;
	@%p26 bra 	$L__BB0_14;
	add.s32 	%r170, %r38, %r239;
	mul.wide.s32 	%rd12, %r170, 4;
	add.s64 	%rd13, %rd2, %rd12;
	ld.global.nc.f32 	%f442, [%rd13];
$L__BB0_14:
	setp.gt.u16 	%p27, %rs5, 111;
	st.shared.f32 	[%r8+12], %f442;
	mov.f32 	%f443, 0f00000000;
	@%p27 bra 	$L__BB0_17;
	add.s32 	%r172, %r239, %r2;
	or.b32  	%r173, %r172, %r4;
	setp.eq.s32 	%p28, %r173, 0;
	setp.ge.u32 	%p29, %r172, %r5;
	or.pred  	%p30, %p28, %p29;
	@%p30 bra 	$L__BB0_17;
	add.s32 	%r175, %r39, %r239;
	mul.wide.s32 	%rd14, %r175, 4;
	add.s64 	%rd15, %rd2, %rd14;
	ld.global.nc.f32 	%f443, [%rd15];
$L__BB0_17:
	setp.gt.u16 	%p31, %rs6, 111;
	st.shared.f32 	[%r8+16], %f443;
	mov.f32 	%f444, 0f00000000;
	@%p31 bra 	$L__BB0_20;
	add.s32 	%r177, %r239, %r2;
	or.b32  	%r178, %r177, %r9;
	setp.eq.s32 	%p32, %r178, 0;
	setp.ge.u32 	%p33, %r177, %r10;
	or.pred  	%p34, %p32, %p33;
	@%p34 bra 	$L__BB0_20;
	add.s32 	%r180, %r40, %r239;
	mul.wide.s32 	%rd16, %r180, 4;
	add.s64 	%rd17, %rd2, %rd16;
	ld.global.nc.f32 	%f444, [%rd17];
$L__BB0_20:
	setp.gt.u16 	%p35, %rs7, 111;
	st.shared.f32 	[%r8+20], %f444;
	mov.f32 	%f445, 0f00000000;
	@%p35 bra 	$L__BB0_23;
	add.s32 	%r182, %r239, %r2;
	or.b32  	%r183, %r182, %r4;
	setp.eq.s32 	%p36, %r183, 0;
	setp.ge.u32 	%p37, %r182, %r5;
	or.pred  	%p38, %p36, %p37;
	@%p38 bra 	$L__BB0_23;
	add.s32 	%r185, %r41, %r239;
	mul.wide.s32 	%rd18, %r185, 4;
	add.s64 	%rd19, %rd2, %rd18;
	ld.global.nc.f32 	%f445, [%rd19];
$L__BB0_23:
	setp.gt.u16 	%p39, %rs8, 111;
	st.shared.f32 	[%r8+24], %f445;
	mov.f32 	%f446, 0f00000000;
	@%p39 bra 	$L__BB0_26;
	add.s32 	%r187, %r239, %r2;
	or.b32  	%r188, %r187, %r9;
	setp.eq.s32 	%p40, %r188, 0;
	setp.ge.u32 	%p41, %r187, %r10;
	or.pred  	%p42, %p40, %p41;
	@%p42 bra 	$L__BB0_26;
	add.s32 	%r190, %r42, %r239;
	mul.wide.s32 	%rd20, %r190, 4;
	add.s64 	%rd21, %rd2, %rd20;
	ld.global.nc.f32 	%f446, [%rd21];
$L__BB0_26:
	setp.gt.u16 	%p43, %rs9, 111;
	st.shared.f32 	[%r8+28], %f446;
	mov.f32 	%f447, 0f00000000;
	@%p43 bra 	$L__BB0_29;
	add.s32 	%r192, %r239, %r2;
	or.b32  	%r193, %r192, %r4;
	setp.eq.s32 	%p44, %r193, 0;
	setp.ge.u32 	%p45, %r192, %r5;
	or.pred  	%p46, %p44, %p45;
	@%p46 bra 	$L__BB0_29;
	add.s32 	%r195, %r43, %r239;
	mul.wide.s32 	%rd22, %r195, 4;
	add.s64 	%rd23, %rd2, %rd22;
	ld.global.nc.f32 	%f447, [%rd23];
$L__BB0_29:
	setp.gt.u16 	%p47, %rs10, 111;
	st.shared.f32 	[%r8+32], %f447;
	mov.f32 	%f448, 0f00000000;
	@%p47 bra 	$L__BB0_32;
	add.s32 	%r197, %r239, %r2;
	or.b32  	%r198, %r197, %r9;
	setp.eq.s32 	%p48, %r198, 0;
	setp.ge.u32 	%p49, %r197, %r10;
	or.pred  	%p50, %p48, %p49;
	@%p50 bra 	$L__BB0_32;
	add.s32 	%r200, %r44, %r239;
	mul.wide.s32 	%rd24, %r200, 4;
	add.s64 	%rd25, %rd2, %rd24;
	ld.global.nc.f32 	%f448, [%rd25];
$L__BB0_32:
	setp.gt.u16 	%p51, %rs11, 111;
	st.shared.f32 	[%r8+36], %f448;
	mov.f32 	%f449, 0f00000000;
	@%p51 bra 	$L__BB0_35;
	add.s32 	%r202, %r239, %r2;
	or.b32  	%r203, %r202, %r4;
	setp.eq.s32 	%p52, %r203, 0;
	setp.ge.u32 	%p53, %r202, %r5;
	or.pred  	%p54, %p52, %p53;
	@%p54 bra 	$L__BB0_35;
	add.s32 	%r205, %r45, %r239;
	mul.wide.s32 	%rd26, %r205, 4;
	add.s64 	%rd27, %rd2, %rd26;
	ld.global.nc.f32 	%f449, [%rd27];
$L__BB0_35:
	setp.gt.u16 	%p55, %rs12, 111;
	st.shared.f32 	[%r8+40], %f449;
	mov.f32 	%f450, 0f00000000;
	@%p55 bra 	$L__BB0_38;
	add.s32 	%r207, %r239, %r2;
	or.b32  	%r208, %r207, %r9;
	setp.eq.s32 	%p56, %r208, 0;
	setp.ge.u32 	%p57, %r207, %r10;
	or.pred  	%p58, %p56, %p57;
	@%p58 bra 	$L__BB0_38;
	add.s32 	%r210, %r46, %r239;
	mul.wide.s32 	%rd28, %r210, 4;
	add.s64 	%rd29, %rd2, %rd28;
	ld.global.nc.f32 	%f450, [%rd29];
$L__BB0_38:
	setp.gt.u16 	%p59, %rs13, 111;
	st.shared.f32 	[%r8+44], %f450;
	mov.f32 	%f451, 0f00000000;
	@%p59 bra 	$L__BB0_41;
	add.s32 	%r212, %r239, %r2;
	or.b32  	%r213, %r212, %r4;
	setp.eq.s32 	%p60, %r213, 0;
	setp.ge.u32 	%p61, %r212, %r5;
	or.pred  	%p62, %p60, %p61;
	@%p62 bra 	$L__BB0_41;
	add.s32 	%r215, %r47, %r239;
	mul.wide.s32 	%rd30, %r215, 4;
	add.s64 	%rd31, %rd2, %rd30;
	ld.global.nc.f32 	%f451, [%rd31];
$L__BB0_41:
	setp.gt.u16 	%p63, %rs14, 111;
	st.shared.f32 	[%r8+48], %f451;
	mov.f32 	%f452, 0f00000000;
	@%p63 bra 	$L__BB0_44;
	add.s32 	%r217, %r239, %r2;
	or.b32  	%r218, %r217, %r9;
	setp.eq.s32 	%p64, %r218, 0;
	setp.ge.u32 	%p65, %r217, %r10;
	or.pred  	%p66, %p64, %p65;
	@%p66 bra 	$L__BB0_44;
	add.s32 	%r220, %r48, %r239;
	mul.wide.s32 	%rd32, %r220, 4;
	add.s64 	%rd33, %rd2, %rd32;
	ld.global.nc.f32 	%f452, [%rd33];
$L__BB0_44:
	st.shared.f32 	[%r8+52], %f452;
	mov.f32 	%f453, 0f00000000;
	@%p1 bra 	$L__BB0_49;
	setp.gt.u16 	%p67, %rs15, 111;
	@%p67 bra 	$L__BB0_48;
	add.s32 	%r222, %r239, %r2;
	or.b32  	%r224, %r222, %r24;
	setp.eq.s32 	%p68, %r224, 0;
	sub.s32 	%r225, 57, %r24;
	setp.ge.u32 	%p69, %r222, %r225;
	or.pred  	%p70, %p68, %p69;
	@%p70 bra 	$L__BB0_48;
	add.s32 	%r227, %r226, %r239;
	mul.wide.s32 	%rd34, %r227, 4;
	add.s64 	%rd35, %rd2, %rd34;
	ld.global.nc.f32 	%f453, [%rd35];
$L__BB0_48:
	st.shared.f32 	[%r26+56], %f453;
$L__BB0_49:
	add.s32 	%r229, %r49, %r239;
	mul.wide.u32 	%rd36, %r229, 4;
	add.s64 	%rd37, %rd1, %rd36;
	ld.global.nc.f32 	%f174, [%rd37];
	st.shared.f32 	[%r28], %f174;
	ld.global.nc.f32 	%f175, [%rd37+12];
	st.shared.f32 	[%r28+4], %f175;
	ld.global.nc.f32 	%f176, [%rd37+24];
	st.shared.f32 	[%r28+8], %f176;
	add.s32 	%r230, %r50, %r239;
	mul.wide.u32 	%rd38, %r230, 4;
	add.s64 	%rd39, %rd1, %rd38;
	ld.global.nc.f32 	%f177, [%rd39];
	st.shared.f32 	[%r28+12], %f177;
	ld.global.nc.f32 	%f178, [%rd39+12];
	st.shared.f32 	[%r28+16], %f178;
	ld.global.nc.f32 	%f179, [%rd39+24];
	st.shared.f32 	[%r28+20], %f179;
	add.s32 	%r231, %r51, %r239;
	mul.wide.u32 	%rd40, %r231, 4;
	add.s64 	%rd41, %rd1, %rd40;
	ld.global.nc.f32 	%f180, [%rd41];
	st.shared.f32 	[%r28+24], %f180;
	ld.global.nc.f32 	%f181, [%rd41+12];
	st.shared.f32 	[%r28+28], %f181;
	ld.global.nc.f32 	%f182, [%rd41+24];
	st.shared.f32 	[%r28+32], %f182;
	add.s32 	%r232, %r52, %r239;
	mul.wide.u32 	%rd42, %r232, 4;
	add.s64 	%rd43, %rd1, %rd42;
	ld.global.nc.f32 	%f183, [%rd43];
	st.shared.f32 	[%r28+36], %f183;
	ld.global.nc.f32 	%f184, [%rd43+12];
	st.shared.f32 	[%r28+40], %f184;
	ld.global.nc.f32 	%f185, [%rd43+24];
	st.shared.f32 	[%r28+44], %f185;
	bar.sync 	0;
	mov.b32 	%r241, 464;
	mov.u32 	%r240, %r33;
$L__BB0_50:
	add.s32 	%r233, %r32, %r241;
	ld.shared.f32 	%f186, [%r233+-464];
	ld.shared.f32 	%f187, [%r233+-456];
	ld.shared.f32 	%f188, [%r233+-448];
	ld.shared.f32 	%f189, [%r233+-440];
	ld.shared.f32 	%f190, [%r233+-432];
	ld.shared.f32 	%f191, [%r233+-424];
	ld.shared.f32 	%f192, [%r233+-416];
	ld.shared.f32 	%f193, [%r233];
	ld.shared.f32 	%f194, [%r233+8];
	ld.shared.f32 	%f195, [%r233+16];
	ld.shared.f32 	%f196, [%r233+24];
	ld.shared.f32 	%f197, [%r233+32];
	ld.shared.f32 	%f198, [%r233+40];
	ld.shared.f32 	%f199, [%r233+48];
	ld.shared.f32 	%f200, [%r240+-384];
	ld.shared.f32 	%f201, [%r240+-372];
	ld.shared.f32 	%f202, [%r240+-192];
	ld.shared.f32 	%f203, [%r240+-180];
	ld.shared.f32 	%f204, [%r240];
	ld.shared.f32 	%f205, [%r240+12];
	ld.shared.f32 	%f206, [%r240+192];
	ld.shared.f32 	%f207, [%r240+204];
	fma.rn.f32 	%f208, %f186, %f200, %f476;
	fma.rn.f32 	%f209, %f187, %f200, %f477;
	fma.rn.f32 	%f210, %f188, %f200, %f478;
	fma.rn.f32 	%f211, %f189, %f200, %f479;
	fma.rn.f32 	%f212, %f190, %f200, %f480;
	fma.rn.f32 	%f213, %f191, %f200, %f481;
	fma.rn.f32 	%f214, %f192, %f200, %f475;
	fma.rn.f32 	%f215, %f186, %f202, %f474;
	fma.rn.f32 	%f216, %f187, %f202, %f473;
	fma.rn.f32 	%f217, %f188, %f202, %f472;
	fma.rn.f32 	%f218, %f189, %f202, %f471;
	fma.rn.f32 	%f219, %f190, %f202, %f470;
	fma.rn.f32 	%f220, %f191, %f202, %f469;
	fma.rn.f32 	%f221, %f192, %f202, %f468;
	fma.rn.f32 	%f222, %f186, %f204, %f467;
	fma.rn.f32 	%f223, %f187, %f204, %f466;
	fma.rn.f32 	%f224, %f188, %f204, %f465;
	fma.rn.f32 	%f225, %f189, %f204, %f464;
	fma.rn.f32 	%f226, %f190, %f204, %f463;
	fma.rn.f32 	%f227, %f191, %f204, %f462;
	fma.rn.f32 	%f228, %f192, %f204, %f461;
	fma.rn.f32 	%f229, %f186, %f206, %f460;
	fma.rn.f32 	%f230, %f187, %f206, %f459;
	fma.rn.f32 	%f231, %f188, %f206, %f458;
	fma.rn.f32 	%f232, %f189, %f206, %f457;
	fma.rn.f32 	%f233, %f190, %f206, %f456;
	fma.rn.f32 	%f234, %f191, %f206, %f455;
	fma.rn.f32 	%f235, %f192, %f206, %f454;
	fma.rn.f32 	%f236, %f193, %f201, %f208;
	fma.rn.f32 	%f237, %f194, %f201, %f209;
	fma.rn.f32 	%f238, %f195, %f201, %f210;
	fma.rn.f32 	%f239, %f196, %f201, %f211;
	fma.rn.f32 	%f240, %f197, %f201, %f212;
	fma.rn.f32 	%f241, %f198, %f201, %f213;
	fma.rn.f32 	%f242, %f199, %f201, %f214;
	fma.rn.f32 	%f243, %f193, %f203, %f215;
	fma.rn.f32 	%f244, %f194, %f203, %f216;
	fma.rn.f32 	%f245, %f195, %f203, %f217;
	fma.rn.f32 	%f246, %f196, %f203, %f218;
	fma.rn.f32 	%f247, %f197, %f203, %f219;
	fma.rn.f32 	%f248, %f198, %f203, %f220;
	fma.rn.f32 	%f249, %f199, %f203, %f221;
	fma.rn.f32 	%f250, %f193, %f205, %f222;
	fma.rn.f32 	%f251, %f194, %f205, %f223;
	fma.rn.f32 	%f252, %f195, %f205, %f224;
	fma.rn.f32 	%f253, %f196, %f205, %f225;
	fma.rn.f32 	%f254, %f197, %f205, %f226;
	fma.rn.f32 	%f255, %f198, %f205, %f227;
	fma.rn.f32 	%f256, %f199, %f205, %f228;
	fma.rn.f32 	%f257, %f193, %f207, %f229;
	fma.rn.f32 	%f258, %f194, %f207, %f230;
	fma.rn.f32 	%f259, %f195, %f207, %f231;
	fma.rn.f32 	%f260, %f196, %f207, %f232;
	fma.rn.f32 	%f261, %f197, %f207, %f233;
	fma.rn.f32 	%f262, %f198, %f207, %f234;
	fma.rn.f32 	%f263, %f199, %f207, %f235;
	ld.shared.f32 	%f264, [%r233+-408];
	ld.shared.f32 	%f265, [%r233+56];
	ld.shared.f32 	%f266, [%r240+-380];
	ld.shared.f32 	%f267, [%r240+-368];
	ld.shared.f32 	%f268, [%r240+-188];
	ld.shared.f32 	%f269, [%r240+-176];
	ld.shared.f32 	%f270, [%r240+4];
	ld.shared.f32 	%f271, [%r240+16];
	ld.shared.f32 	%f272, [%r240+196];
	ld.shared.f32 	%f273, [%r240+208];
	fma.rn.f32 	%f274, %f187, %f266, %f236;
	fma.rn.f32 	%f275, %f188, %f266, %f237;
	fma.rn.f32 	%f276, %f189, %f266, %f238;
	fma.rn.f32 	%f277, %f190, %f266, %f239;
	fma.rn.f32 	%f278, %f191, %f266, %f240;
	fma.rn.f32 	%f279, %f192, %f266, %f241;
	fma.rn.f32 	%f280, %f264, %f266, %f242;
	fma.rn.f32 	%f281, %f187, %f268, %f243;
	fma.rn.f32 	%f282, %f188, %f268, %f244;
	fma.rn.f32 	%f283, %f189, %f268, %f245;
	fma.rn.f32 	%f284, %f190, %f268, %f246;
	fma.rn.f32 	%f285, %f191, %f268, %f247;
	fma.rn.f32 	%f286, %f192, %f268, %f248;
	fma.rn.f32 	%f287, %f264, %f268, %f249;
	fma.rn.f32 	%f288, %f187, %f270, %f250;
	fma.rn.f32 	%f289, %f188, %f270, %f251;
	fma.rn.f32 	%f290, %f189, %f270, %f252;
	fma.rn.f32 	%f291, %f190, %f270, %f253;
	fma.rn.f32 	%f292, %f191, %f270, %f254;
	fma.rn.f32 	%f293, %f192, %f270, %f255;
	fma.rn.f32 	%f294, %f264, %f270, %f256;
	fma.rn.f32 	%f295, %f187, %f272, %f257;
	fma.rn.f32 	%f296, %f188, %f272, %f258;
	fma.rn.f32 	%f297, %f189, %f272, %f259;
	fma.rn.f32 	%f298, %f190, %f272, %f260;
	fma.rn.f32 	%f299, %f191, %f272, %f261;
	fma.rn.f32 	%f300, %f192, %f272, %f262;
	fma.rn.f32 	%f301, %f264, %f272, %f263;
	fma.rn.f32 	%f302, %f194, %f267, %f274;
	fma.rn.f32 	%f303, %f195, %f267, %f275;
	fma.rn.f32 	%f304, %f196, %f267, %f276;
	fma.rn.f32 	%f305, %f197, %f267, %f277;
	fma.rn.f32 	%f306, %f198, %f267, %f278;
	fma.rn.f32 	%f307, %f199, %f267, %f279;
	fma.rn.f32 	%f308, %f265, %f267, %f280;
	fma.rn.f32 	%f309, %f194, %f269, %f281;
	fma.rn.f32 	%f310, %f195, %f269, %f282;
	fma.rn.f32 	%f311, %f196, %f269, %f283;
	fma.rn.f32 	%f312, %f197, %f269, %f284;
	fma.rn.f32 	%f313, %f198, %f269, %f285;
	fma.rn.f32 	%f314, %f199, %f269, %f286;
	fma.rn.f32 	%f315, %f265, %f269, %f287;
	fma.rn.f32 	%f316, %f194, %f271, %f288;
	fma.rn.f32 	%f317, %f195, %f271, %f289;
	fma.rn.f32 	%f318, %f196, %f271, %f290;
	fma.rn.f32 	%f319, %f197, %f271, %f291;
	fma.rn.f32 	%f320, %f198, %f271, %f292;
	fma.rn.f32 	%f321, %f199, %f271, %f293;
	fma.rn.f32 	%f322, %f265, %f271, %f294;
	fma.rn.f32 	%f323, %f194, %f273, %f295;
	fma.rn.f32 	%f324, %f195, %f273, %f296;
	fma.rn.f32 	%f325, %f196, %f273, %f297;
	fma.rn.f32 	%f326, %f197, %f273, %f298;
	fma.rn.f32 	%f327, %f198, %f273, %f299;
	fma.rn.f32 	%f328, %f199, %f273, %f300;
	fma.rn.f32 	%f329, %f265, %f273, %f301;
	ld.shared.f32 	%f330, [%r233+-400];
	ld.shared.f32 	%f331, [%r233+64];
	ld.shared.f32 	%f332, [%r240+-376];
	ld.shared.f32 	%f333, [%r240+-364];
	ld.shared.f32 	%f334, [%r240+-184];
	ld.shared.f32 	%f335, [%r240+-172];
	ld.shared.f32 	%f336, [%r240+8];
	ld.shared.f32 	%f337, [%r240+20];
	ld.shared.f32 	%f338, [%r240+200];
	ld.shared.f32 	%f339, [%r240+212];
	fma.rn.f32 	%f340, %f188, %f332, %f302;
	fma.rn.f32 	%f341, %f189, %f332, %f303;
	fma.rn.f32 	%f342, %f190, %f332, %f304;
	fma.rn.f32 	%f343, %f191, %f332, %f305;
	fma.rn.f32 	%f344, %f192, %f332, %f306;
	fma.rn.f32 	%f345, %f264, %f332, %f307;
	fma.rn.f32 	%f346, %f330, %f332, %f308;
	fma.rn.f32 	%f347, %f188, %f334, %f309;
	fma.rn.f32 	%f348, %f189, %f334, %f310;
	fma.rn.f32 	%f349, %f190, %f334, %f311;
	fma.rn.f32 	%f350, %f191, %f334, %f312;
	fma.rn.f32 	%f351, %f192, %f334, %f313;
	fma.rn.f32 	%f352, %f264, %f334, %f314;
	fma.rn.f32 	%f353, %f330, %f334, %f315;
	fma.rn.f32 	%f354, %f188, %f336, %f316;
	fma.rn.f32 	%f355, %f189, %f336, %f317;
	fma.rn.f32 	%f356, %f190, %f336, %f318;
	fma.rn.f32 	%f357, %f191, %f336, %f319;
	fma.rn.f32 	%f358, %f192, %f336, %f320;
	fma.rn.f32 	%f359, %f264, %f336, %f321;
	fma.rn.f32 	%f360, %f330, %f336, %f322;
	fma.rn.f32 	%f361, %f188, %f338, %f323;
	fma.rn.f32 	%f362, %f189, %f338, %f324;
	fma.rn.f32 	%f363, %f190, %f338, %f325;
	fma.rn.f32 	%f364, %f191, %f338, %f326;
	fma.rn.f32 	%f365, %f192, %f338, %f327;
	fma.rn.f32 	%f366, %f264, %f338, %f328;
	fma.rn.f32 	%f367, %f330, %f338, %f329;
	fma.rn.f32 	%f476, %f195, %f333, %f340;
	fma.rn.f32 	%f477, %f196, %f333, %f341;
	fma.rn.f32 	%f478, %f197, %f333, %f342;
	fma.rn.f32 	%f479, %f198, %f333, %f343;
	fma.rn.f32 	%f480, %f199, %f333, %f344;
	fma.rn.f32 	%f481, %f265, %f333, %f345;
	fma.rn.f32 	%f475, %f331, %f333, %f346;
	fma.rn.f32 	%f474, %f195, %f335, %f347;
	fma.rn.f32 	%f473, %f196, %f335, %f348;
	fma.rn.f32 	%f472, %f197, %f335, %f349;
	fma.rn.f32 	%f471, %f198, %f335, %f350;
	fma.rn.f32 	%f470, %f199, %f335, %f351;
	fma.rn.f32 	%f469, %f265, %f335, %f352;
	fma.rn.f32 	%f468, %f331, %f335, %f353;
	fma.rn.f32 	%f467, %f195, %f337, %f354;
	fma.rn.f32 	%f466, %f196, %f337, %f355;
	fma.rn.f32 	%f465, %f197, %f337, %f356;
	fma.rn.f32 	%f464, %f198, %f337, %f357;
	fma.rn.f32 	%f463, %f199, %f337, %f358;
	fma.rn.f32 	%f462, %f265, %f337, %f359;
	fma.rn.f32 	%f461, %f331, %f337, %f360;
	fma.rn.f32 	%f460, %f195, %f339, %f361;
	fma.rn.f32 	%f459, %f196, %f339, %f362;
	fma.rn.f32 	%f458, %f197, %f339, %f363;
	fma.rn.f32 	%f457, %f198, %f339, %f364;
	fma.rn.f32 	%f456, %f199, %f339, %f365;
	fma.rn.f32 	%f455, %f265, %f339, %f366;
	fma.rn.f32 	%f454, %f331, %f339, %f367;
	add.s32 	%r241, %r241, 928;
	add.s32 	%r240, %r240, 24;
	setp.ne.s32 	%p71, %r241, 7888;
	@%p71 bra 	$L__BB0_50;
	add.s32 	%r239, %r239, 1;
	setp.ne.s32 	%p72, %r239, 3;
	@%p72 bra 	$L__BB0_2;
	add.s32 	%r238, %r238, 1;
	setp.ne.s32 	%p73, %r238, 4;
	@%p73 bra 	$L__BB0_1;
	ld.param.u64 	%rd47, [default_function_kernel0_param_2];
	cvta.to.global.u64 	%rd44, %rd47;
	mad.lo.s32 	%r234, %r1, 13, %r3;
	mad.lo.s32 	%r235, %r1, 378, %r234;
	mad.lo.s32 	%r236, %r6, 12544, %r235;
	add.s32 	%r237, %r236, %r2;
	mul.wide.u32 	%rd45, %r237, 4;
	add.s64 	%rd46, %rd44, %rd45;
	st.global.f32 	[%rd46], %f476;
	st.global.f32 	[%rd46+224], %f477;
	st.global.f32 	[%rd46+448], %f478;
	st.global.f32 	[%rd46+672], %f479;
	st.global.f32 	[%rd46+896], %f480;
	st.global.f32 	[%rd46+1120], %f481;
	st.global.f32 	[%rd46+1344], %f475;
	st.global.f32 	[%rd46+12544], %f474;
	st.global.f32 	[%rd46+12768], %f473;
	st.global.f32 	[%rd46+12992], %f472;
	st.global.f32 	[%rd46+13216], %f471;
	st.global.f32 	[%rd46+13440], %f470;
	st.global.f32 	[%rd46+13664], %f469;
	st.global.f32 	[%rd46+13888], %f468;
	st.global.f32 	[%rd46+25088], %f467;
	st.global.f32 	[%rd46+25312], %f466;
	st.global.f32 	[%rd46+25536], %f465;
	st.global.f32 	[%rd46+25760], %f464;
	st.global.f32 	[%rd46+25984], %f463;
	st.global.f32 	[%rd46+26208], %f462;
	st.global.f32 	[%rd46+26432], %f461;
	st.global.f32 	[%rd46+37632], %f460;
	st.global.f32 	[%rd46+37856], %f459;
	st.global.f32 	[%rd46+38080], %f458;
	st.global.f32 	[%rd46+38304], %f457;
	st.global.f32 	[%rd46+38528], %f456;
	st.global.f32 	[%rd46+38752], %f455;
	st.global.f32 	[%rd46+38976], %f454;
	ret;

}
	// .globl	_Z9transformPfS_
.visible .entry _Z9transformPfS_(
	.param .u64 .ptr .align 1 _Z9transformPfS__param_0,
	.param .u64 .ptr .align 1 _Z9transformPfS__param_1
)
{
	.reg .pred 	%p<7>;
	.reg .b16 	%rs<10>;
	.reg .b32 	%r<43>;
	.reg .b32 	%f<2>;
	.reg .b64 	%rd<9>;

	ld.param.u64 	%rd3, [_Z9transformPfS__param_0];
	ld.param.u64 	%rd4, [_Z9transformPfS__param_1];
	mov.u32 	%r21, %ctaid.x;
	mov.u32 	%r1, %ntid.x;
	mov.u32 	%r22, %tid.x;
	mad.lo.s32 	%r38, %r21, %r1, %r22;
	setp.gt.u32 	%p1, %r38, 200703;
	@%p1 bra 	$L__BB1_9;
	mov.u32 	%r23, %nctaid.x;
	mul.lo.s32 	%r3, %r23, %r1;
	cvta.to.global.u64 	%rd1, %rd3;
	cvta.to.global.u64 	%rd2, %rd4;
$L__BB1_2:
	mul.wide.u32 	%rd5, %r38, 4;
	add.s64 	%rd6, %rd1, %rd5;
	ld.global.f32 	%f1, [%rd6];
	mul.hi.u32 	%r24, %r38, 1402438301;
	shr.u32 	%r25, %r24, 10;
	mul.lo.s32 	%r26, %r25, 3136;
	sub.s32 	%r27, %r38, %r26;
	cvt.u16.u32 	%rs1, %r27;
	mul.hi.u16 	%rs2, %rs1, 2341;
	shr.u16 	%rs3, %rs2, 1;
	add.s16 	%rs4, %rs3, 1;
	cvt.u32.u16 	%r5, %rs4;
	mul.lo.s16 	%rs5, %rs3, 56;
	sub.s16 	%rs6, %rs1, %rs5;
	add.s16 	%rs7, %rs6, 1;
	cvt.u32.u16 	%r6, %rs7;
	shr.u32 	%r28, %r5, 1;
	min.u32 	%r39, %r28, 27;
	mad.lo.s16 	%rs8, %rs6, 43, 43;
	shr.u16 	%rs9, %rs8, 8;
	cvt.u32.u16 	%r8, %rs9;
	mul.wide.u16 	%r29, %rs9, 26;
	mad.lo.s32 	%r30, %r25, 8960, %r29;
	mul.hi.u32 	%r31, %r27, 76695845;
	shl.b32 	%r32, %r31, 3;
	add.s32 	%r33, %r30, %r32;
	add.s32 	%r9, %r33, %r6;
	mul.wide.u16 	%r10, %rs9, 6;
$L__BB1_3:
	shl.b32 	%r34, %r39, 1;
	add.s32 	%r35, %r34, 4;
	setp.le.u32 	%p2, %r35, %r5;
	@%p2 bra 	$L__BB1_8;
	mad.lo.s32 	%r41, %r39, 304, %r9;
	mov.u32 	%r40, %r10;
	mov.u32 	%r42, %r8;
$L__BB1_5:
	add.s32 	%r16, %r40, -6;
	add.s32 	%r36, %r40, 8;
	setp.le.u32 	%p3, %r36, %r6;
	@%p3 bra 	$L__BB1_7;
	add.s32 	%r37, %r41, 8;
	mul.wide.u32 	%rd7, %r37, 4;
	add.s64 	%rd8, %rd2, %rd7;
	st.global.f32 	[%rd8], %f1;
	setp.gt.s32 	%p4, %r42, 0;
	add.s32 	%r42, %r42, -1;
	add.s32 	%r41, %r41, -26;
	mov.u32 	%r40, %r16;
	@%p4 bra 	$L__BB1_5;
$L__BB1_7:
	add.s32 	%r19, %r39, -1;
	setp.gt.s32 	%p5, %r39, 0;
	mov.u32 	%r39, %r19;
	@%p5 bra 	$L__BB1_3;
$L__BB1_8:
	add.s32 	%r38, %r38, %r3;
	setp.lt.u32 	%p6, %r38, 200704;
	@%p6 bra 	$L__BB1_2;
$L__BB1_9:
	ret;

}
	// .globl	_Z6conv2dPfPKfS_
.visible .entry _Z6conv2dPfPKfS_(
	.param .u64 .ptr .align 1 _Z6conv2dPfPKfS__param_0,
	.param .u64 .ptr .align 1 _Z6conv2dPfPKfS__param_1,
	.param .u64 .ptr .align 1 _Z6conv2dPfPKfS__param_2
)
{
	.reg .pred 	%p<13>;
	.reg .b32 	%r<68>;
	.reg .b32 	%f<337>;
	.reg .b64 	%rd<60>;
	// demoted variable
	.shared .align 4 .b8 _ZZ6conv2dPfPKfS_E5input[2048];
	ld.param.u64 	%rd4, [_Z6conv2dPfPKfS__param_0];
	mov.u32 	%r18, %ctaid.x;
	mul.hi.u32 	%r19, %r18, -368140053;
	shr.u32 	%r20, %r19, 8;
	mad.lo.s32 	%r1, %r20, -280, %r18;
	mul.hi.u32 	%r21, %r1, -858993459;
	shr.u32 	%r22, %r21, 3;
	mul.lo.s32 	%r23, %r22, 10;
	sub.s32 	%r2, %r1, %r23;
	mov.u32 	%r3, %tid.x;
	shr.u32 	%r66, %r3, 5;
	and.b32  	%r5, %r3, 31;
	shl.b32 	%r6, %r20, 4;
	setp.gt.u32 	%p2, %r3, 511;
	add.s32 	%r65, %r66, %r6;
	setp.gt.u32 	%p3, %r65, 63;
	or.pred  	%p4, %p2, %p3;
	@%p4 bra 	$L__BB2_3;
	shl.b32 	%r25, %r1, 5;
	or.b32  	%r8, %r25, %r5;
	mov.u32 	%r26, %ntid.x;
	shr.u32 	%r9, %r26, 5;
	cvta.to.global.u64 	%rd1, %rd4;
$L__BB2_2:
	mad.lo.s32 	%r27, %r65, 8960, %r8;
	mul.wide.u32 	%rd7, %r27, 4;
	add.s64 	%rd8, %rd1, %rd7;
	ld.global.nc.f32 	%f25, [%rd8];
	shl.b32 	%r28, %r5, 2;
	shl.b32 	%r29, %r66, 7;
	or.b32  	%r30, %r29, %r28;
	mov.u32 	%r31, _ZZ6conv2dPfPKfS_E5input;
	add.s32 	%r32, %r31, %r30;
	st.shared.f32 	[%r32], %f25;
	add.s32 	%r66, %r66, %r9;
	setp.lt.u32 	%p5, %r66, 16;
	add.s32 	%r65, %r66, %r6;
	setp.lt.u32 	%p6, %r65, 64;
	and.pred  	%p7, %p5, %p6;
	@%p7 bra 	$L__BB2_2;
$L__BB2_3:
	bar.sync 	0;
	mov.b32 	%r67, 0;
	mov.f32 	%f325, 0f00000000;
	mov.u32 	%r46, _ZZ6conv2dPfPKfS_E5input;
	mov.f32 	%f326, %f325;
	mov.f32 	%f327, %f325;
	mov.f32 	%f328, %f325;
	mov.f32 	%f329, %f325;
	mov.f32 	%f330, %f325;
	mov.f32 	%f331, %f325;
	mov.f32 	%f332, %f325;
	mov.f32 	%f333, %f325;
	mov.f32 	%f334, %f325;
	mov.f32 	%f335, %f325;
	mov.f32 	%f336, %f325;
$L__BB2_4:
	.pragma "nounroll";
	ld.param.u64 	%rd58, [_Z6conv2dPfPKfS__param_1];
	add.s32 	%r35, %r67, %r6;
	mad.lo.s32 	%r36, %r35, 288, %r3;
	cvta.to.global.u64 	%rd9, %rd58;
	mul.wide.u32 	%rd10, %r36, 4;
	add.s64 	%rd11, %rd9, %rd10;
	ld.global.nc.f32 	%f27, [%rd11];
	add.s32 	%r37, %r36, 32;
	mul.wide.u32 	%rd12, %r37, 4;
	add.s64 	%rd13, %rd9, %rd12;
	ld.global.nc.f32 	%f28, [%rd13];
	add.s32 	%r38, %r36, 64;
	mul.wide.u32 	%rd14, %r38, 4;
	add.s64 	%rd15, %rd9, %rd14;
	ld.global.nc.f32 	%f29, [%rd15];
	add.s32 	%r39, %r36, 96;
	mul.wide.u32 	%rd16, %r39, 4;
	add.s64 	%rd17, %rd9, %rd16;
	ld.global.nc.f32 	%f30, [%rd17];
	add.s32 	%r40, %r36, 128;
	mul.wide.u32 	%rd18, %r40, 4;
	add.s64 	%rd19, %rd9, %rd18;
	ld.global.nc.f32 	%f31, [%rd19];
	add.s32 	%r41, %r36, 160;
	mul.wide.u32 	%rd20, %r41, 4;
	add.s64 	%rd21, %rd9, %rd20;
	ld.global.nc.f32 	%f32, [%rd21];
	add.s32 	%r42, %r36, 192;
	mul.wide.u32 	%rd22, %r42, 4;
	add.s64 	%rd23, %rd9, %rd22;
	ld.global.nc.f32 	%f33, [%rd23];
	add.s32 	%r43, %r36, 224;
	mul.wide.u32 	%rd24, %r43, 4;
	add.s64 	%rd25, %rd9, %rd24;
	ld.global.nc.f32 	%f34, [%rd25];
	add.s32 	%r44, %r36, 256;
	mul.wide.u32 	%rd26, %r44, 4;
	add.s64 	%rd27, %rd9, %rd26;
	ld.global.nc.f32 	%f35, [%rd27];
	shl.b32 	%r45, %r67, 7;
	add.s32 	%r47, %r46, %r45;
	ld.shared.f32 	%f36, [%r47];
	fma.rn.f32 	%f37, %f36, %f27, %f336;
	ld.shared.f32 	%f38, [%r47+4];
	fma.rn.f32 	%f39, %f38, %f27, %f335;
	fma.rn.f32 	%f40, %f38, %f28, %f37;
	ld.shared.f32 	%f41, [%r47+8];
	fma.rn.f32 	%f42, %f41, %f27, %f334;
	fma.rn.f32 	%f43, %f41, %f28, %f39;
	fma.rn.f32 	%f44, %f41, %f29, %f40;
	ld.shared.f32 	%f45, [%r47+12];
	fma.rn.f32 	%f46, %f45, %f27, %f333;
	fma.rn.f32 	%f47, %f45, %f28, %f42;
	fma.rn.f32 	%f48, %f45, %f29, %f43;
	ld.shared.f32 	%f49, [%r47+16];
	fma.rn.f32 	%f50, %f49, %f27, %f332;
	fma.rn.f32 	%f51, %f49, %f28, %f46;
	fma.rn.f32 	%f52, %f49, %f29, %f47;
	ld.shared.f32 	%f53, [%r47+20];
	fma.rn.f32 	%f54, %f53, %f27, %f331;
	fma.rn.f32 	%f55, %f53, %f28, %f50;
	fma.rn.f32 	%f56, %f53, %f29, %f51;
	ld.shared.f32 	%f57, [%r47+24];
	fma.rn.f32 	%f58, %f57, %f28, %f54;
	fma.rn.f32 	%f59, %f57, %f29, %f55;
	ld.shared.f32 	%f60, [%r47+28];
	fma.rn.f32 	%f61, %f60, %f29, %f58;
	ld.shared.f32 	%f62, [%r47+32];
	fma.rn.f32 	%f63, %f62, %f27, %f330;
	fma.rn.f32 	%f64, %f62, %f30, %f44;
	ld.shared.f32 	%f65, [%r47+36];
	fma.rn.f32 	%f66, %f65, %f27, %f329;
	fma.rn.f32 	%f67, %f65, %f28, %f63;
	fma.rn.f32 	%f68, %f65, %f30, %f48;
	fma.rn.f32 	%f69, %f65, %f31, %f64;
	ld.shared.f32 	%f70, [%r47+40];
	fma.rn.f32 	%f71, %f70, %f27, %f328;
	fma.rn.f32 	%f72, %f70, %f28, %f66;
	fma.rn.f32 	%f73, %f70, %f29, %f67;
	fma.rn.f32 	%f74, %f70, %f30, %f52;
	fma.rn.f32 	%f75, %f70, %f31, %f68;
	fma.rn.f32 	%f76, %f70, %f32, %f69;
	ld.shared.f32 	%f77, [%r47+44];
	fma.rn.f32 	%f78, %f77, %f27, %f327;
	fma.rn.f32 	%f79, %f77, %f28, %f71;
	fma.rn.f32 	%f80, %f77, %f29, %f72;
	fma.rn.f32 	%f81, %f77, %f30, %f56;
	fma.rn.f32 	%f82, %f77, %f31, %f74;
	fma.rn.f32 	%f83, %f77, %f32, %f75;
	ld.shared.f32 	%f84, [%r47+48];
	fma.rn.f32 	%f85, %f84, %f27, %f326;
	fma.rn.f32 	%f86, %f84, %f28, %f78;
	fma.rn.f32 	%f87, %f84, %f29, %f79;
	fma.rn.f32 	%f88, %f84, %f30, %f59;
	fma.rn.f32 	%f89, %f84, %f31, %f81;
	fma.rn.f32 	%f90, %f84, %f32, %f82;
	ld.shared.f32 	%f91, [%r47+52];
	fma.rn.f32 	%f92, %f91, %f27, %f325;
	fma.rn.f32 	%f93, %f91, %f28, %f85;
	fma.rn.f32 	%f94, %f91, %f29, %f86;
	fma.rn.f32 	%f95, %f91, %f30, %f61;
	fma.rn.f32 	%f96, %f91, %f31, %f88;
	fma.rn.f32 	%f97, %f91, %f32, %f89;
	ld.shared.f32 	%f98, [%r47+56];
	fma.rn.f32 	%f99, %f98, %f28, %f92;
	fma.rn.f32 	%f100, %f98, %f29, %f93;
	fma.rn.f32 	%f101, %f98, %f31, %f95;
	fma.rn.f32 	%f102, %f98, %f32, %f96;
	ld.shared.f32 	%f103, [%r47+60];
	fma.rn.f32 	%f104, %f103, %f29, %f99;
	fma.rn.f32 	%f105, %f103, %f32, %f101;
	ld.shared.f32 	%f106, [%r47+64];
	fma.rn.f32 	%f107, %f106, %f30, %f73;
	fma.rn.f32 	%f108, %f106, %f33, %f76;
	ld.shared.f32 	%f109, [%r47+68];
	fma.rn.f32 	%f110, %f109, %f30, %f80;
	fma.rn.f32 	%f111, %f109, %f31, %f107;
	fma.rn.f32 	%f112, %f109, %f33, %f83;
	fma.rn.f32 	%f113, %f109, %f34, %f108;
	ld.shared.f32 	%f114, [%r47+72];
	fma.rn.f32 	%f115, %f114, %f30, %f87;
	fma.rn.f32 	%f116, %f114, %f31, %f110;
	fma.rn.f32 	%f117, %f114, %f32, %f111;
	fma.rn.f32 	%f118, %f114, %f33, %f90;
	fma.rn.f32 	%f119, %f114, %f34, %f112;
	fma.rn.f32 	%f120, %f114, %f35, %f113;
	ld.shared.f32 	%f121, [%r47+76];
	fma.rn.f32 	%f122, %f121, %f30, %f94;
	fma.rn.f32 	%f123, %f121, %f31, %f115;
	fma.rn.f32 	%f124, %f121, %f32, %f116;
	fma.rn.f32 	%f125, %f121, %f33, %f97;
	fma.rn.f32 	%f126, %f121, %f34, %f118;
	fma.rn.f32 	%f127, %f121, %f35, %f119;
	ld.shared.f32 	%f128, [%r47+80];
	fma.rn.f32 	%f129, %f128, %f30, %f100;
	fma.rn.f32 	%f130, %f128, %f31, %f122;
	fma.rn.f32 	%f131, %f128, %f32, %f123;
	fma.rn.f32 	%f132, %f128, %f33, %f102;
	fma.rn.f32 	%f133, %f128, %f34, %f125;
	fma.rn.f32 	%f134, %f128, %f35, %f126;
	ld.shared.f32 	%f135, [%r47+84];
	fma.rn.f32 	%f136, %f135, %f30, %f104;
	fma.rn.f32 	%f137, %f135, %f31, %f129;
	fma.rn.f32 	%f138, %f135, %f32, %f130;
	fma.rn.f32 	%f139, %f135, %f33, %f105;
	fma.rn.f32 	%f140, %f135, %f34, %f132;
	fma.rn.f32 	%f141, %f135, %f35, %f133;
	ld.shared.f32 	%f142, [%r47+88];
	fma.rn.f32 	%f143, %f142, %f31, %f136;
	fma.rn.f32 	%f144, %f142, %f32, %f137;
	fma.rn.f32 	%f145, %f142, %f34, %f139;
	fma.rn.f32 	%f146, %f142, %f35, %f140;
	ld.shared.f32 	%f147, [%r47+92];
	fma.rn.f32 	%f148, %f147, %f32, %f143;
	fma.rn.f32 	%f149, %f147, %f35, %f145;
	ld.shared.f32 	%f150, [%r47+96];
	fma.rn.f32 	%f151, %f150, %f33, %f117;
	ld.shared.f32 	%f152, [%r47+100];
	fma.rn.f32 	%f153, %f152, %f33, %f124;
	fma.rn.f32 	%f154, %f152, %f34, %f151;
	ld.shared.f32 	%f155, [%r47+104];
	fma.rn.f32 	%f156, %f155, %f33, %f131;
	fma.rn.f32 	%f157, %f155, %f34, %f153;
	fma.rn.f32 	%f158, %f155, %f35, %f154;
	ld.shared.f32 	%f159, [%r47+108];
	fma.rn.f32 	%f160, %f159, %f33, %f138;
	fma.rn.f32 	%f161, %f159, %f34, %f156;
	fma.rn.f32 	%f162, %f159, %f35, %f157;
	ld.shared.f32 	%f163, [%r47+112];
	fma.rn.f32 	%f164, %f163, %f33, %f144;
	fma.rn.f32 	%f165, %f163, %f34, %f160;
	fma.rn.f32 	%f166, %f163, %f35, %f161;
	ld.shared.f32 	%f167, [%r47+116];
	fma.rn.f32 	%f168, %f167, %f33, %f148;
	fma.rn.f32 	%f169, %f167, %f34, %f164;
	fma.rn.f32 	%f170, %f167, %f35, %f165;
	ld.shared.f32 	%f171, [%r47+120];
	fma.rn.f32 	%f172, %f171, %f34, %f168;
	fma.rn.f32 	%f173, %f171, %f35, %f169;
	ld.shared.f32 	%f174, [%r47+124];
	fma.rn.f32 	%f175, %f174, %f35, %f172;
	add.s32 	%r48, %r36, 288;
	mul.wide.u32 	%rd28, %r48, 4;
	add.s64 	%rd29, %rd9, %rd28;
	ld.global.nc.f32 	%f176, [%rd29];
	add.s32 	%r49, %r36, 320;
	mul.wide.u32 	%rd30, %r49, 4;
	add.s64 	%rd31, %rd9, %rd30;
	ld.global.nc.f32 	%f177, [%rd31];
	add.s32 	%r50, %r36, 352;
	mul.wide.u32 	%rd32, %r50, 4;
	add.s64 	%rd33, %rd9, %rd32;
	ld.global.nc.f32 	%f178, [%rd33];
	add.s32 	%r51, %r36, 384;
	mul.wide.u32 	%rd34, %r51, 4;
	add.s64 	%rd35, %rd9, %rd34;
	ld.global.nc.f32 	%f179, [%rd35];
	add.s32 	%r52, %r36, 416;
	mul.wide.u32 	%rd36, %r52, 4;
	add.s64 	%rd37, %rd9, %rd36;
	ld.global.nc.f32 	%f180, [%rd37];
	add.s32 	%r53, %r36, 448;
	mul.wide.u32 	%rd38, %r53, 4;
	add.s64 	%rd39, %rd9, %rd38;
	ld.global.nc.f32 	%f181, [%rd39];
	add.s32 	%r54, %r36, 480;
	mul.wide.u32 	%rd40, %r54, 4;
	add.s64 	%rd41, %rd9, %rd40;
	ld.global.nc.f32 	%f182, [%rd41];
	add.s32 	%r55, %r36, 512;
	mul.wide.u32 	%rd42, %r55, 4;
	add.s64 	%rd43, %rd9, %rd42;
	ld.global.nc.f32 	%f183, [%rd43];
	add.s32 	%r56, %r36, 544;
	mul.wide.u32 	%rd44, %r56, 4;
	add.s64 	%rd45, %rd9, %rd44;
	ld.global.nc.f32 	%f184, [%rd45];
	ld.shared.f32 	%f185, [%r47+128];
	fma.rn.f32 	%f186, %f185, %f176, %f120;
	ld.shared.f32 	%f187, [%r47+132];
	fma.rn.f32 	%f188, %f187, %f176, %f127;
	fma.rn.f32 	%f189, %f187, %f177, %f186;
	ld.shared.f32 	%f190, [%r47+136];
	fma.rn.f32 	%f191, %f190, %f176, %f134;
	fma.rn.f32 	%f192, %f190, %f177, %f188;
	fma.rn.f32 	%f193, %f190, %f178, %f189;
	ld.shared.f32 	%f194, [%r47+140];
	fma.rn.f32 	%f195, %f194, %f176, %f141;
	fma.rn.f32 	%f196, %f194, %f177, %f191;
	fma.rn.f32 	%f197, %f194, %f178, %f192;
	ld.shared.f32 	%f198, [%r47+144];
	fma.rn.f32 	%f199, %f198, %f176, %f146;
	fma.rn.f32 	%f200, %f198, %f177, %f195;
	fma.rn.f32 	%f201, %f198, %f178, %f196;
	ld.shared.f32 	%f202, [%r47+148];
	fma.rn.f32 	%f203, %f202, %f176, %f149;
	fma.rn.f32 	%f204, %f202, %f177, %f199;
	fma.rn.f32 	%f205, %f202, %f178, %f200;
	ld.shared.f32 	%f206, [%r47+152];
	fma.rn.f32 	%f207, %f206, %f177, %f203;
	fma.rn.f32 	%f208, %f206, %f178, %f204;
	ld.shared.f32 	%f209, [%r47+156];
	fma.rn.f32 	%f210, %f209, %f178, %f207;
	ld.shared.f32 	%f211, [%r47+160];
	fma.rn.f32 	%f212, %f211, %f176, %f158;
	fma.rn.f32 	%f213, %f211, %f179, %f193;
	ld.shared.f32 	%f214, [%r47+164];
	fma.rn.f32 	%f215, %f214, %f176, %f162;
	fma.rn.f32 	%f216, %f214, %f177, %f212;
	fma.rn.f32 	%f217, %f214, %f179, %f197;
	fma.rn.f32 	%f218, %f214, %f180, %f213;
	ld.shared.f32 	%f219, [%r47+168];
	fma.rn.f32 	%f220, %f219, %f176, %f166;
	fma.rn.f32 	%f221, %f219, %f177, %f215;
	fma.rn.f32 	%f222, %f219, %f178, %f216;
	fma.rn.f32 	%f223, %f219, %f179, %f201;
	fma.rn.f32 	%f224, %f219, %f180, %f217;
	fma.rn.f32 	%f225, %f219, %f181, %f218;
	ld.shared.f32 	%f226, [%r47+172];
	fma.rn.f32 	%f227, %f226, %f176, %f170;
	fma.rn.f32 	%f228, %f226, %f177, %f220;
	fma.rn.f32 	%f229, %f226, %f178, %f221;
	fma.rn.f32 	%f230, %f226, %f179, %f205;
	fma.rn.f32 	%f231, %f226, %f180, %f223;
	fma.rn.f32 	%f232, %f226, %f181, %f224;
	ld.shared.f32 	%f233, [%r47+176];
	fma.rn.f32 	%f234, %f233, %f176, %f173;
	fma.rn.f32 	%f235, %f233, %f177, %f227;
	fma.rn.f32 	%f236, %f233, %f178, %f228;
	fma.rn.f32 	%f237, %f233, %f179, %f208;
	fma.rn.f32 	%f238, %f233, %f180, %f230;
	fma.rn.f32 	%f239, %f233, %f181, %f231;
	ld.shared.f32 	%f240, [%r47+180];
	fma.rn.f32 	%f241, %f240, %f176, %f175;
	fma.rn.f32 	%f242, %f240, %f177, %f234;
	fma.rn.f32 	%f243, %f240, %f178, %f235;
	fma.rn.f32 	%f244, %f240, %f179, %f210;
	fma.rn.f32 	%f245, %f240, %f180, %f237;
	fma.rn.f32 	%f246, %f240, %f181, %f238;
	ld.shared.f32 	%f247, [%r47+184];
	fma.rn.f32 	%f248, %f247, %f177, %f241;
	fma.rn.f32 	%f249, %f247, %f178, %f242;
	fma.rn.f32 	%f250, %f247, %f180, %f244;
	fma.rn.f32 	%f251, %f247, %f181, %f245;
	ld.shared.f32 	%f252, [%r47+188];
	fma.rn.f32 	%f253, %f252, %f178, %f248;
	fma.rn.f32 	%f254, %f252, %f181, %f250;
	ld.shared.f32 	%f255, [%r47+192];
	fma.rn.f32 	%f256, %f255, %f179, %f222;
	fma.rn.f32 	%f257, %f255, %f182, %f225;
	ld.shared.f32 	%f258, [%r47+196];
	fma.rn.f32 	%f259, %f258, %f179, %f229;
	fma.rn.f32 	%f260, %f258, %f180, %f256;
	fma.rn.f32 	%f261, %f258, %f182, %f232;
	fma.rn.f32 	%f262, %f258, %f183, %f257;
	ld.shared.f32 	%f263, [%r47+200];
	fma.rn.f32 	%f264, %f263, %f179, %f236;
	fma.rn.f32 	%f265, %f263, %f180, %f259;
	fma.rn.f32 	%f266, %f263, %f181, %f260;
	fma.rn.f32 	%f267, %f263, %f182, %f239;
	fma.rn.f32 	%f268, %f263, %f183, %f261;
	fma.rn.f32 	%f336, %f263, %f184, %f262;
	ld.shared.f32 	%f269, [%r47+204];
	fma.rn.f32 	%f270, %f269, %f179, %f243;
	fma.rn.f32 	%f271, %f269, %f180, %f264;
	fma.rn.f32 	%f272, %f269, %f181, %f265;
	fma.rn.f32 	%f273, %f269, %f182, %f246;
	fma.rn.f32 	%f274, %f269, %f183, %f267;
	fma.rn.f32 	%f335, %f269, %f184, %f268;
	ld.shared.f32 	%f275, [%r47+208];
	fma.rn.f32 	%f276, %f275, %f179, %f249;
	fma.rn.f32 	%f277, %f275, %f180, %f270;
	fma.rn.f32 	%f278, %f275, %f181, %f271;
	fma.rn.f32 	%f279, %f275, %f182, %f251;
	fma.rn.f32 	%f280, %f275, %f183, %f273;
	fma.rn.f32 	%f334, %f275, %f184, %f274;
	ld.shared.f32 	%f281, [%r47+212];
	fma.rn.f32 	%f282, %f281, %f179, %f253;
	fma.rn.f32 	%f283, %f281, %f180, %f276;
	fma.rn.f32 	%f284, %f281, %f181, %f277;
	fma.rn.f32 	%f285, %f281, %f182, %f254;
	fma.rn.f32 	%f286, %f281, %f183, %f279;
	fma.rn.f32 	%f333, %f281, %f184, %f280;
	ld.shared.f32 	%f287, [%r47+216];
	fma.rn.f32 	%f288, %f287, %f180, %f282;
	fma.rn.f32 	%f289, %f287, %f181, %f283;
	fma.rn.f32 	%f290, %f287, %f183, %f285;
	fma.rn.f32 	%f332, %f287, %f184, %f286;
	ld.shared.f32 	%f291, [%r47+220];
	fma.rn.f32 	%f292, %f291, %f181, %f288;
	fma.rn.f32 	%f331, %f291, %f184, %f290;
	ld.shared.f32 	%f293, [%r47+224];
	fma.rn.f32 	%f294, %f293, %f182, %f266;
	ld.shared.f32 	%f295, [%r47+228];
	fma.rn.f32 	%f296, %f295, %f182, %f272;
	fma.rn.f32 	%f297, %f295, %f183, %f294;
	ld.shared.f32 	%f298, [%r47+232];
	fma.rn.f32 	%f299, %f298, %f182, %f278;
	fma.rn.f32 	%f300, %f298, %f183, %f296;
	fma.rn.f32 	%f330, %f298, %f184, %f297;
	ld.shared.f32 	%f301, [%r47+236];
	fma.rn.f32 	%f302, %f301, %f182, %f284;
	fma.rn.f32 	%f303, %f301, %f183, %f299;
	fma.rn.f32 	%f329, %f301, %f184, %f300;
	ld.shared.f32 	%f304, [%r47+240];
	fma.rn.f32 	%f305, %f304, %f182, %f289;
	fma.rn.f32 	%f306, %f304, %f183, %f302;
	fma.rn.f32 	%f328, %f304, %f184, %f303;
	ld.shared.f32 	%f307, [%r47+244];
	fma.rn.f32 	%f308, %f307, %f182, %f292;
	fma.rn.f32 	%f309, %f307, %f183, %f305;
	fma.rn.f32 	%f327, %f307, %f184, %f306;
	ld.shared.f32 	%f310, [%r47+248];
	fma.rn.f32 	%f311, %f310, %f183, %f308;
	fma.rn.f32 	%f326, %f310, %f184, %f309;
	ld.shared.f32 	%f312, [%r47+252];
	fma.rn.f32 	%f325, %f312, %f184, %f311;
	add.s32 	%r67, %r67, 2;
	setp.ne.s32 	%p8, %r67, 16;
	@%p8 bra 	$L__BB2_4;
	ld.param.u64 	%rd59, [_Z6conv2dPfPKfS__param_2];
	mul.lo.s32 	%r57, %r3, 3136;
	setp.gt.u32 	%p9, %r1, 279;
	mul.hi.u32 	%r58, %r1, -858993459;
	shr.u32 	%r59, %r58, 3;
	mad.lo.s32 	%r16, %r59, 112, %r57;
	mul.lo.s32 	%r17, %r2, 6;
	cvt.u64.u32 	%rd46, %r17;
	cvt.u64.u32 	%rd47, %r16;
	add.s64 	%rd48, %rd47, %rd46;
	cvta.to.global.u64 	%rd2, %rd59;
	shl.b64 	%rd49, %rd48, 2;
	add.s64 	%rd3, %rd2, %rd49;
	@%p9 bra 	$L__BB2_7;
	add.s32 	%r60, %r16, %r17;
	mul.wide.u32 	%rd50, %r60, 4;
	add.s64 	%rd51, %rd2, %rd50;
	atom.global.add.f32 	%f313, [%rd51], %f336;
	atom.global.add.f32 	%f314, [%rd3+4], %f335;
$L__BB2_7:
	setp.gt.u32 	%p10, %r1, 279;
	setp.gt.u32 	%p11, %r2, 8;
	or.pred  	%p1, %p10, %p11;
	@%p1 bra 	$L__BB2_9;
	atom.global.add.f32 	%f315, [%rd3+8], %f334;
	atom.global.add.f32 	%f316, [%rd3+12], %f333;
	atom.global.add.f32 	%f317, [%rd3+16], %f332;
	atom.global.add.f32 	%f318, [%rd3+20], %f331;
$L__BB2_9:
	setp.gt.u32 	%p12, %r1, 279;
	@%p12 bra 	$L__BB2_11;
	add.s32 	%r61, %r16, %r17;
	mul.wide.u32 	%rd52, %r61, 4;
	add.s64 	%rd53, %rd2, %rd52;
	atom.global.add.f32 	%f319, [%rd53+224], %f330;
	atom.global.add.f32 	%f320, [%rd53+228], %f329;
$L__BB2_11:
	@%p1 bra 	$L__BB2_13;
	add.s32 	%r62, %r17, %r16;
	add.s32 	%r63, %r62, 2;
	mul.wide.u32 	%rd54, %r63, 4;
	add.s64 	%rd55, %rd2, %rd54;
	atom.global.add.f32 	%f321, [%rd55+224], %f328;
	atom.global.add.f32 	%f322, [%rd55+228], %f327;
	add.s32 	%r64, %r62, 4;
	mul.wide.u32 	%rd56, %r64, 4;
	add.s64 	%rd57, %rd2, %rd56;
	atom.global.add.f32 	%f323, [%rd57+224], %f326;
	atom.global.add.f32 	%f324, [%rd57+228], %f325;
$L__BB2_13:
	ret;

}


// ===== COMPILED SASS (sm_100) =====

	.target	sm_100

	.elftype	@"ET_EXEC"


//--------------------- .note.nv.tkinfo           --------------------------
	.section	.note.nv.tkinfo,"",@"SHT_NOTE"
	.sectionflags	@"SHF_NOTE_NV_TKINFO"
	.tkinfo
        /*0018*/ 	.word	0x00000002
        /*0030*/ 	.string	""
        /*0030*/ 	.string	"ptxas"
        /*0030*/ 	.string	"Cuda compilation tools, release 13.0, V13.0.88"
        /*0030*/ 	.string	"Build cuda_13.0.r13.0/compiler.36424714_0"
        /*0030*/ 	.string	"-arch sm_100 -m 64 "



//--------------------- .note.nv.cuinfo           --------------------------
	.section	.note.nv.cuinfo,"",@"SHT_NOTE"
	.sectionflags	@"SHF_NOTE_NV_CUINFO"
        /*0018*/ 	.short	0x0002
        /*001a*/ 	.short	0x0064
        /*001c*/ 	.short	0x0082
	.zero		2


//--------------------- .nv.info                  --------------------------
	.section	.nv.info,"",@"SHT_CUDA_INFO"
	.align	4


	//----- nvinfo : EIATTR_REGCOUNT
	.align		4
        /*0000*/ 	.byte	0x04, 0x2f
        /*0002*/ 	.short	(.L_1 - .L_0)
	.align		4
.L_0:
        /*0004*/ 	.word	index@(default_function_kernel0)
        /*0008*/ 	.word	0x0000007f


	//----- nvinfo : EIATTR_FRAME_SIZE
	.align		4
.L_1:
        /*000c*/ 	.byte	0x04, 0x11
        /*000e*/ 	.short	(.L_3 - .L_2)
	.align		4
.L_2:
        /*0010*/ 	.word	index@(default_function_kernel0)
        /*0014*/ 	.word	0x00000000


	//----- nvinfo : EIATTR_REGCOUNT
	.align		4
.L_3:
        /*0018*/ 	.byte	0x04, 0x2f
        /*001a*/ 	.short	(.L_5 - .L_4)
	.align		4
.L_4:
        /*001c*/ 	.word	index@(_Z9transformPfS_)
        /*0020*/ 	.word	0x00000013


	//----- nvinfo : EIATTR_FRAME_SIZE
	.align		4
.L_5:
        /*0024*/ 	.byte	0x04, 0x11
        /*0026*/ 	.short	(.L_7 - .L_6)
	.align		4
.L_6:
        /*0028*/ 	.word	index@(_Z9transformPfS_)
        /*002c*/ 	.word	0x00000000


	//----- nvinfo : EIATTR_REGCOUNT
	.align		4
.L_7:
        /*0030*/ 	.byte	0x04, 0x2f
        /*0032*/ 	.short	(.L_9 - .L_8)
	.align		4
.L_8:
        /*0034*/ 	.word	index@(_Z6conv2dPfPKfS_)
        /*0038*/ 	.word	0x00000026


	//----- nvinfo : EIATTR_FRAME_SIZE
	.align		4
.L_9:
        /*003c*/ 	.byte	0x04, 0x11
        /*003e*/ 	.short	(.L_11 - .L_10)
	.align		4
.L_10:
        /*0040*/ 	.word	index@(_Z6conv2dPfPKfS_)
        /*0044*/ 	.word	0x00000000


	//----- nvinfo : EIATTR_MIN_STACK_SIZE
	.align		4
.L_11:
        /*0048*/ 	.byte	0x04, 0x12
        /*004a*/ 	.short	(.L_13 - .L_12)
	.align		4
.L_12:
        /*004c*/ 	.word	index@(_Z6conv2dPfPKfS_)
        /*0050*/ 	.word	0x00000000


	//----- nvinfo : EIATTR_MIN_STACK_SIZE
	.align		4
.L_13:
        /*0054*/ 	.byte	0x04, 0x12
        /*0056*/ 	.short	(.L_15 - .L_14)
	.align		4
.L_14:
        /*0058*/ 	.word	index@(_Z9transformPfS_)
        /*005c*/ 	.word	0x00000000


	//----- nvinfo : EIATTR_MIN_STACK_SIZE
	.align		4
.L_15:
        /*0060*/ 	.byte	0x04, 0x12
        /*0062*/ 	.short	(.L_17 - .L_16)
	.align		4
.L_16:
        /*0064*/ 	.word	index@(default_function_kernel0)
        /*0068*/ 	.word	0x00000000
.L_17:


//--------------------- .nv.compat                --------------------------
	.section	.nv.compat,"",@"SHT_CUDA_COMPAT_INFO"
	.align	4
        /*0000*/ 	.byte	0x02, 0x09, 0x00, 0x00, 0x02, 0x02, 0x01, 0x00, 0x02, 0x05, 0x05, 0x00, 0x03, 0x07, 0x01, 0x01
        /*0010*/ 	.byte	0x02, 0x03, 0x00, 0x00, 0x02, 0x06, 0x01, 0x00, 0x04, 0x0b, 0x08, 0x00, 0x09, 0x00, 0x00, 0x00
        /*0020*/ 	.byte	0x00, 0x00, 0x00, 0x00


//--------------------- .nv.info._Z6conv2dPfPKfS_ --------------------------
	.section	.nv.info._Z6conv2dPfPKfS_,"",@"SHT_CUDA_INFO"
	.sectionflags	@""
	.align	4


	//----- nvinfo : EIATTR_CUDA_API_VERSION
	.align		4
        /*0000*/ 	.byte	0x04, 0x37
        /*0002*/ 	.short	(.L_19 - .L_18)
.L_18:
        /*0004*/ 	.word	0x00000082


	//----- nvinfo : EIATTR_KPARAM_INFO
	.align		4
.L_19:
        /*0008*/ 	.byte	0x04, 0x17
        /*000a*/ 	.short	(.L_21 - .L_20)
.L_20:
        /*000c*/ 	.word	0x00000000
        /*0010*/ 	.short	0x0002
        /*0012*/ 	.short	0x0010
        /*0014*/ 	.byte	0x00, 0xf5, 0x21, 0x00


	//----- nvinfo : EIATTR_KPARAM_INFO
	.align		4
.L_21:
        /*0018*/ 	.byte	0x04, 0x17
        /*001a*/ 	.short	(.L_23 - .L_22)
.L_22:
        /*001c*/ 	.word	0x00000000
        /*0020*/ 	.short	0x0001
        /*0022*/ 	.short	0x0008
        /*0024*/ 	.byte	0x00, 0xf5, 0x21, 0x00


	//----- nvinfo : EIATTR_KPARAM_INFO
	.align		4
.L_23:
        /*0028*/ 	.byte	0x04, 0x17
        /*002a*/ 	.short	(.L_25 - .L_24)
.L_24:
        /*002c*/ 	.word	0x00000000
        /*0030*/ 	.short	0x0000
        /*0032*/ 	.short	0x0000
        /*0034*/ 	.byte	0x00, 0xf5, 0x21, 0x00


	//----- nvinfo : EIATTR_SPARSE_MMA_MASK
	.align		4
.L_25:
        /*0038*/ 	.byte	0x03, 0x50
        /*003a*/ 	.short	0x0000


	//----- nvinfo : EIATTR_MAXREG_COUNT
	.align		4
        /*003c*/ 	.byte	0x03, 0x1b
        /*003e*/ 	.short	0x00ff


	//----- nvinfo : EIATTR_NUM_BARRIERS
	.align		4
        /*0040*/ 	.byte	0x02, 0x4c
        /*0042*/ 	.byte	0x01
	.zero		1


	//----- nvinfo : EIATTR_MERCURY_ISA_VERSION
	.align		4
        /*0044*/ 	.byte	0x03, 0x5f
        /*0046*/ 	.short	0x0101


	//----- nvinfo : EIATTR_VRC_CTA_INIT_COUNT
	.align		4
        /*0048*/ 	.byte	0x02, 0x4a
	.zero		1
	.zero		1


	//----- nvinfo : EIATTR_EXIT_INSTR_OFFSETS
	.align		4
        /*004c*/ 	.byte	0x04, 0x1c
        /*004e*/ 	.short	(.L_27 - .L_26)


	//   ....[0]....
.L_26:
        /*0050*/ 	.word	0x00001760


	//   ....[1]....
        /*0054*/ 	.word	0x00001810


	//----- nvinfo : EIATTR_CRS_STACK_SIZE
	.align		4
.L_27:
        /*0058*/ 	.byte	0x04, 0x1e
        /*005a*/ 	.short	(.L_29 - .L_28)
.L_28:
        /*005c*/ 	.word	0x00000000


	//----- nvinfo : EIATTR_CBANK_PARAM_SIZE
	.align		4
.L_29:
        /*0060*/ 	.byte	0x03, 0x19
        /*0062*/ 	.short	0x0018


	//----- nvinfo : EIATTR_PARAM_CBANK
	.align		4
        /*0064*/ 	.byte	0x04, 0x0a
        /*0066*/ 	.short	(.L_31 - .L_30)
	.align		4
.L_30:
        /*0068*/ 	.word	index@(.nv.constant0._Z6conv2dPfPKfS_)
        /*006c*/ 	.short	0x0380
        /*006e*/ 	.short	0x0018


	//----- nvinfo : EIATTR_SW_WAR
	.align		4
.L_31:
        /*0070*/ 	.byte	0x04, 0x36
        /*0072*/ 	.short	(.L_33 - .L_32)
.L_32:
        /*0074*/ 	.word	0x00000008
.L_33:


//--------------------- .nv.info._Z9transformPfS_ --------------------------
	.section	.nv.info._Z9transformPfS_,"",@"SHT_CUDA_INFO"
	.sectionflags	@""
	.align	4


	//----- nvinfo : EIATTR_CUDA_API_VERSION
	.align		4
        /*0000*/ 	.byte	0x04, 0x37
        /*0002*/ 	.short	(.L_35 - .L_34)
.L_34:
        /*0004*/ 	.word	0x00000082


	//----- nvinfo : EIATTR_KPARAM_INFO
	.align		4
.L_35:
        /*0008*/ 	.byte	0x04, 0x17
        /*000a*/ 	.short	(.L_37 - .L_36)
.L_36:
        /*000c*/ 	.word	0x00000000
        /*0010*/ 	.short	0x0001
        /*0012*/ 	.short	0x0008
        /*0014*/ 	.byte	0x00, 0xf5, 0x21, 0x00


	//----- nvinfo : EIATTR_KPARAM_INFO
	.align		4
.L_37:
        /*0018*/ 	.byte	0x04, 0x17
        /*001a*/ 	.short	(.L_39 - .L_38)
.L_38:
        /*001c*/ 	.word	0x00000000
        /*0020*/ 	.short	0x0000
        /*0022*/ 	.short	0x0000
        /*0024*/ 	.byte	0x00, 0xf5, 0x21, 0x00


	//----- nvinfo : EIATTR_SPARSE_MMA_MASK
	.align		4
.L_39:
        /*0028*/ 	.byte	0x03, 0x50
        /*002a*/ 	.short	0x0000


	//----- nvinfo : EIATTR_MAXREG_COUNT
	.align		4
        /*002c*/ 	.byte	0x03, 0x1b
        /*002e*/ 	.short	0x00ff


	//----- nvinfo : EIATTR_MERCURY_ISA_VERSION
	.align		4
        /*0030*/ 	.byte	0x03, 0x5f
        /*0032*/ 	.short	0x0101


	//----- nvinfo : EIATTR_VRC_CTA_INIT_COUNT
	.align		4
        /*0034*/ 	.byte	0x02, 0x4a
	.zero		1
	.zero		1


	//----- nvinfo : EIATTR_EXIT_INSTR_OFFSETS
	.align		4
        /*0038*/ 	.byte	0x04, 0x1c
        /*003a*/ 	.short	(.L_41 - .L_40)


	//   ....[0]....
.L_40:
        /*003c*/ 	.word	0x00000060


	//   ....[1]....
        /*0040*/ 	.word	0x00000450


	//----- nvinfo : EIATTR_CRS_STACK_SIZE
	.align		4
.L_41:
        /*0044*/ 	.byte	0x04, 0x1e
        /*0046*/ 	.short	(.L_43 - .L_42)
.L_42:
        /*0048*/ 	.word	0x00000000


	//----- nvinfo : EIATTR_CBANK_PARAM_SIZE
	.align		4
.L_43:
        /*004c*/ 	.byte	0x03, 0x19
        /*004e*/ 	.short	0x0010


	//----- nvinfo : EIATTR_PARAM_CBANK
	.align		4
        /*0050*/ 	.byte	0x04, 0x0a
        /*0052*/ 	.short	(.L_45 - .L_44)
	.align		4
.L_44:
        /*0054*/ 	.word	index@(.nv.constant0._Z9transformPfS_)
        /*0058*/ 	.short	0x0380
        /*005a*/ 	.short	0x0010


	//----- nvinfo : EIATTR_SW_WAR
	.align		4
.L_45:
        /*005c*/ 	.byte	0x04, 0x36
        /*005e*/ 	.short	(.L_47 - .L_46)
.L_46:
        /*0060*/ 	.word	0x00000008
.L_47:


//--------------------- .nv.info.default_function_kernel0 --------------------------
	.section	.nv.info.default_function_kernel0,"",@"SHT_CUDA_INFO"
	.sectionflags	@""
	.align	4


	//----- nvinfo : EIATTR_CUDA_API_VERSION
	.align		4
        /*0000*/ 	.byte	0x04, 0x37
        /*0002*/ 	.short	(.L_49 - .L_48)
.L_48:
        /*0004*/ 	.word	0x00000082


	//----- nvinfo : EIATTR_KPARAM_INFO
	.align		4
.L_49:
        /*0008*/ 	.byte	0x04, 0x17
        /*000a*/ 	.short	(.L_51 - .L_50)
.L_50:
        /*000c*/ 	.word	0x00000000
        /*0010*/ 	.short	0x0002
        /*0012*/ 	.short	0x0010
        /*0014*/ 	.byte	0x00, 0xf5, 0x21, 0x00


	//----- nvinfo : EIATTR_KPARAM_INFO
	.align		4
.L_51:
        /*0018*/ 	.byte	0x04, 0x17
        /*001a*/ 	.short	(.L_53 - .L_52)
.L_52:
        /*001c*/ 	.word	0x00000000
        /*0020*/ 	.short	0x0001
        /*0022*/ 	.short	0x0008
        /*0024*/ 	.byte	0x00, 0xf5, 0x21, 0x00


	//----- nvinfo : EIATTR_KPARAM_INFO
	.align		4
.L_53:
        /*0028*/ 	.byte	0x04, 0x17
        /*002a*/ 	.short	(.L_55 - .L_54)
.L_54:
        /*002c*/ 	.word	0x00000000
        /*0030*/ 	.short	0x0000
        /*0032*/ 	.short	0x0000
        /*0034*/ 	.byte	0x00, 0xf5, 0x21, 0x00


	//----- nvinfo : EIATTR_SPARSE_MMA_MASK
	.align		4
.L_55:
        /*0038*/ 	.byte	0x03, 0x50
        /*003a*/ 	.short	0x0000


	//----- nvinfo : EIATTR_MAXREG_COUNT
	.align		4
        /*003c*/ 	.byte	0x03, 0x1b
        /*003e*/ 	.short	0x00ff


	//----- nvinfo : EIATTR_NUM_BARRIERS
	.align		4
        /*0040*/ 	.byte	0x02, 0x4c
        /*0042*/ 	.byte	0x01
	.zero		1


	//----- nvinfo : EIATTR_MERCURY_ISA_VERSION
	.align		4
        /*0044*/ 	.byte	0x03, 0x5f
        /*0046*/ 	.short	0x0101


	//----- nvinfo : EIATTR_VRC_CTA_INIT_COUNT
	.align		4
        /*0048*/ 	.byte	0x02, 0x4a
	.zero		1
	.zero		1


	//----- nvinfo : EIATTR_EXIT_INSTR_OFFSETS
	.align		4
        /*004c*/ 	.byte	0x04, 0x1c
        /*004e*/ 	.short	(.L_57 - .L_56)


	//   ....[0]....
.L_56:
        /*0050*/ 	.word	0x00003160


	//----- nvinfo : EIATTR_CRS_STACK_SIZE
	.align		4
.L_57:
        /*0054*/ 	.byte	0x04, 0x1e
        /*0056*/ 	.short	(.L_59 - .L_58)
.L_58:
        /*0058*/ 	.word	0x00000000


	//----- nvinfo : EIATTR_CBANK_PARAM_SIZE
	.align		4
.L_59:
        /*005c*/ 	.byte	0x03, 0x19
        /*005e*/ 	.short	0x0018


	//----- nvinfo : EIATTR_PARAM_CBANK
	.align		4
        /*0060*/ 	.byte	0x04, 0x0a
        /*0062*/ 	.short	(.L_61 - .L_60)
	.align		4
.L_60:
        /*0064*/ 	.word	index@(.nv.constant0.default_function_kernel0)
        /*0068*/ 	.short	0x0380
        /*006a*/ 	.short	0x0018


	//----- nvinfo : EIATTR_SW_WAR
	.align		4
.L_61:
        /*006c*/ 	.byte	0x04, 0x36
        /*006e*/ 	.short	(.L_63 - .L_62)
.L_62:
        /*0070*/ 	.word	0x00000008
.L_63:


//--------------------- .nv.callgraph             --------------------------
	.section	.nv.callgraph,"",@"SHT_CUDA_CALLGRAPH"
	.align	4
	.sectionentsize	8
	.align		4
        /*0000*/ 	.word	0x00000000
	.align		4
        /*0004*/ 	.word	0xffffffff
	.align		4
        /*0008*/ 	.word	0x00000000
	.align		4
        /*000c*/ 	.word	0xfffffffe
	.align		4
        /*0010*/ 	.word	0x00000000
	.align		4
        /*0014*/ 	.word	0xfffffffd
	.align		4
        /*0018*/ 	.word	0x00000000
	.align		4
        /*001c*/ 	.word	0xfffffffc


//--------------------- .text._Z6conv2dPfPKfS_    --------------------------
	.section	.text._Z6conv2dPfPKfS_,"ax",@progbits
	.align	128
        .global         _Z6conv2dPfPKfS_
        .type           _Z6conv2dPfPKfS_,@function
        .size           _Z6conv2dPfPKfS_,(.L_x_24 - _Z6conv2dPfPKfS_)
        .other          _Z6conv2dPfPKfS_,@"STO_CUDA_ENTRY STV_DEFAULT"
_Z6conv2dPfPKfS_:
.text._Z6conv2dPfPKfS_:
[----:B------:R-:W-:Y:S08]  /*0000*/  LDC R1, c[0x0][0x37c] ;  /* 0x0000df00ff017b82 */ /* 0x000ff00000000800 */
[----:B------:R-:W0:Y:S01]  /*0010*/  S2UR UR6, SR_CTAID.X ;  /* 0x00000000000679c3 */ /* 0x000e220000002500 */
[----:B------:R-:W1:Y:S01]  /*0020*/  S2R R0, SR_TID.X ;  /* 0x0000000000007919 */ /* 0x000e620000002100 */
[----:B------:R-:W2:Y:S01]  /*0030*/  LDCU.64 UR10, c[0x0][0x358] ;  /* 0x00006b00ff0a77ac */ /* 0x000ea20008000a00 */
[----:B------:R-:W-:Y:S01]  /*0040*/  BSSY.RECONVERGENT B0, `(.L_x_0) ;  /* 0x000001f000007945 */ /* 0x000fe20003800200 */
[----:B0-----:R-:W-:-:S04]  /*0050*/  UIMAD.WIDE.U32 UR4, UR6, -0x15f15f15, URZ ;  /* 0xea0ea0eb060478a5 */ /* 0x001fc8000f8e00ff */
[----:B------:R-:W-:-:S04]  /*0060*/  USHF.R.U32.HI UR5, URZ, 0x8, UR5 ;  /* 0x00000008ff057899 */ /* 0x000fc80008011605 */
[----:B------:R-:W-:Y:S01]  /*0070*/  UIMAD UR6, UR5, -0x118, UR6 ;  /* 0xfffffee8050678a4 */ /* 0x000fe2000f8e0206 */
[----:B-1----:R-:W-:Y:S02]  /*0080*/  SHF.R.U32.HI R4, RZ, 0x5, R0 ;  /* 0x00000005ff047819 */ /* 0x002fe40000011600 */
[----:B------:R-:W-:-:S04]  /*0090*/  MOV R5, UR5 ;  /* 0x0000000500057c02 */ /* 0x000fc80008000f00 */
[----:B------:R-:W-:-:S04]  /*00a0*/  LEA R5, R5, R4, 0x4 ;  /* 0x0000000405057211 */ /* 0x000fc800078e20ff */
[----:B------:R-:W-:-:S04]  /*00b0*/  ISETP.GT.U32.AND P0, PT, R5, 0x3f, PT ;  /* 0x0000003f0500780c */ /* 0x000fc80003f04070 */
[----:B------:R-:W-:-:S13]  /*00c0*/  ISETP.GT.U32.OR P0, PT, R0, 0x1ff, P0 ;  /* 0x000001ff0000780c */ /* 0x000fda0000704470 */
[----:B--2---:R-:W-:Y:S05]  /*00d0*/  @P0 BRA `(.L_x_1) ;  /* 0x0000000000540947 */ /* 0x004fea0003800000 */
[----:B------:R-:W0:Y:S01]  /*00e0*/  S2R R8, SR_CgaCtaId ;  /* 0x0000000000087919 */ /* 0x000e220000008800 */
[----:B------:R-:W1:Y:S01]  /*00f0*/  LDC R10, c[0x0][0x360] ;  /* 0x0000d800ff0a7b82 */ /* 0x000e620000000800 */
[----:B------:R-:W-:Y:S02]  /*0100*/  MOV R7, 0x400 ;  /* 0x0000040000077802 */ /* 0x000fe40000000f00 */
[----:B------:R-:W-:Y:S02]  /*0110*/  LOP3.LUT R6, R0, 0x1f, RZ, 0xc0, !PT ;  /* 0x0000001f00067812 */ /* 0x000fe400078ec0ff */
[----:B------:R-:W-:-:S03]  /*0120*/  MOV R11, UR6 ;  /* 0x00000006000b7c02 */ /* 0x000fc60008000f00 */
[----:B------:R-:W2:Y:S01]  /*0130*/  LDC.64 R2, c[0x0][0x380] ;  /* 0x0000e000ff027b82 */ /* 0x000ea20000000a00 */
[----:B0-----:R-:W-:Y:S02]  /*0140*/  LEA R9, R8, R7, 0x18 ;  /* 0x0000000708097211 */ /* 0x001fe400078ec0ff */
[----:B------:R-:W-:Y:S02]  /*0150*/  MOV R7, R4 ;  /* 0x0000000400077202 */ /* 0x000fe40000000f00 */
[----:B------:R-:W-:-:S07]  /*0160*/  LEA R8, R11, R6, 0x5 ;  /* 0x000000060b087211 */ /* 0x000fce00078e28ff */
.L_x_2:
[----:B------:R-:W-:-:S04]  /*0170*/  IMAD R5, R5, 0x2300, R8 ;  /* 0x0000230005057824 */ /* 0x000fc800078e0208 */
[----:B0-2---:R-:W-:-:S06]  /*0180*/  IMAD.WIDE.U32 R4, R5, 0x4, R2 ;  /* 0x0000000405047825 */ /* 0x005fcc00078e0002 */
[----:B------:R0:W2:Y:S01]  /*0190*/  LDG.E.CONSTANT R4, desc[UR10][R4.64] ;  /* 0x0000000a04047981 */ /* 0x0000a2000c1e9900 */
[----:B------:R-:W-:Y:S02]  /*01a0*/  LEA R12, R7, R6, 0x5 ;  /* 0x00000006070c7211 */ /* 0x000fe400078e28ff */
[----:B-1----:R-:W-:Y:S02]  /*01b0*/  LEA.HI R7, R10, R7, RZ, 0x1b ;  /* 0x000000070a077211 */ /* 0x002fe400078fd8ff */
[----:B------:R-:W-:Y:S02]  /*01c0*/  LEA R11, R12, R9, 0x2 ;  /* 0x000000090c0b7211 */ /* 0x000fe400078e10ff */
[----:B------:R-:W-:Y:S02]  /*01d0*/  MOV R12, UR5 ;  /* 0x00000005000c7c02 */ /* 0x000fe40008000f00 */
[----:B------:R-:W-:Y:S02]  /*01e0*/  ISETP.LT.U32.AND P1, PT, R7, 0x10, PT ;  /* 0x000000100700780c */ /* 0x000fe40003f21070 */
[----:B0-----:R-:W-:-:S04]  /*01f0*/  LEA R5, R12, R7, 0x4 ;  /* 0x000000070c057211 */ /* 0x001fc800078e20ff */
[----:B------:R-:W-:Y:S01]  /*0200*/  ISETP.GE.U32.AND P0, PT, R5, 0x40, PT ;  /* 0x000000400500780c */ /* 0x000fe20003f06070 */
[----:B--2---:R0:W-:-:S12]  /*0210*/  STS [R11], R4 ;  /* 0x000000040b007388 */ /* 0x0041d80000000800 */
[----:B------:R-:W-:Y:S05]  /*0220*/  @!P0 BRA P1, `(.L_x_2) ;  /* 0xfffffffc00d08947 */ /* 0x000fea000083ffff */
.L_x_1:
[----:B------:R-:W-:Y:S05]  /*0230*/  BSYNC.RECONVERGENT B0 ;  /* 0x0000000000007941 */ /* 0x000fea0003800200 */
.L_x_0:
[----:B------:R-:W1:Y:S08]  /*0240*/  S2UR UR7, SR_CgaCtaId ;  /* 0x00000000000779c3 */ /* 0x000e700000008800 */
[----:B------:R-:W-:Y:S01]  /*0250*/  BAR.SYNC.DEFER_BLOCKING 0x0 ;  /* 0x0000000000007b1d */ /* 0x000fe20000010000 */
[----:B------:R-:W-:Y:S01]  /*0260*/  HFMA2 R3, -RZ, RZ, 0, 0 ;  /* 0x00000000ff037431 */ /* 0x000fe200000001ff */
[----:B------:R-:W-:-:S02]  /*0270*/  CS2R R16, SRZ ;  /* 0x0000000000107805 */ /* 0x000fc4000001ff00 */
[----:B------:R-:W-:Y:S02]  /*0280*/  MOV R27, RZ ;  /* 0x000000ff001b7202 */ /* 0x000fe40000000f00 */
[----:B------:R-:W-:Y:S02]  /*0290*/  CS2R R24, SRZ ;  /* 0x0000000000187805 */ /* 0x000fe4000001ff00 */
[----:B------:R-:W-:Y:S02]  /*02a0*/  CS2R R20, SRZ ;  /* 0x0000000000147805 */ /* 0x000fe4000001ff00 */
[----:B------:R-:W-:Y:S01]  /*02b0*/  CS2R R18, SRZ ;  /* 0x0000000000127805 */ /* 0x000fe2000001ff00 */
[----:B------:R-:W-:Y:S01]  /*02c0*/  UMOV UR4, 0x400 ;  /* 0x0000040000047882 */ /* 0x000fe20000000000 */
[----:B------:R-:W-:Y:S01]  /*02d0*/  CS2R R22, SRZ ;  /* 0x0000000000167805 */ /* 0x000fe2000001ff00 */
[----:B-1----:R-:W-:-:S03]  /*02e0*/  ULEA UR7, UR7, UR4, 0x18 ;  /* 0x0000000407077291 */ /* 0x002fc6000f8ec0ff */
[----:B------:R-:W-:-:S09]  /*02f0*/  UMOV UR4, URZ ;  /* 0x000000ff00047c82 */ /* 0x000fd20008000000 */
.L_x_3:
[----:B------:R-:W1:Y:S01]  /*0300*/  LDC.64 R28, c[0x0][0x388] ;  /* 0x0000e200ff1c7b82 */ /* 0x000e620000000a00 */
[----:B------:R-:W-:-:S06]  /*0310*/  ULEA UR8, UR5, UR4, 0x4 ;  /* 0x0000000405087291 */ /* 0x000fcc000f8e20ff */
[----:B------:R-:W-:-:S05]  /*0320*/  MOV R5, UR8 ;  /* 0x0000000800057c02 */ /* 0x000fca0008000f00 */
[----:B------:R-:W-:-:S05]  /*0330*/  IMAD R2, R5, 0x120, R0 ;  /* 0x0000012005027824 */ /* 0x000fca00078e0200 */
[C---:B------:R-:W-:Y:S02]  /*0340*/  IADD3 R33, PT, PT, R2.reuse, 0x20, RZ ;  /* 0x0000002002217810 */ /* 0x040fe40007ffe0ff */
[C---:B------:R-:W-:Y:S01]  /*0350*/  IADD3 R31, PT, PT, R2.reuse, 0x40, RZ ;  /* 0x00000040021f7810 */ /* 0x040fe20007ffe0ff */
[----:B-1----:R-:W-:-:S04]  /*0360*/  IMAD.WIDE.U32 R14, R2, 0x4, R28 ;  /* 0x00000004020e7825 */ /* 0x002fc800078e001c */
[--C-:B------:R-:W-:Y:S02]  /*0370*/  IMAD.WIDE.U32 R32, R33, 0x4, R28.reuse ;  /* 0x0000000421207825 */ /* 0x100fe400078e001c */
[----:B------:R-:W2:Y:S02]  /*0380*/  LDG.E.CONSTANT R14, desc[UR10][R14.64] ;  /* 0x0000000a0e0e7981 */ /* 0x000ea4000c1e9900 */
[----:B------:R-:W-:Y:S02]  /*0390*/  IMAD.WIDE.U32 R30, R31, 0x4, R28 ;  /* 0x000000041f1e7825 */ /* 0x000fe400078e001c */
[----:B------:R1:W3:Y:S04]  /*03a0*/  LDG.E.CONSTANT R13, desc[UR10][R32.64] ;  /* 0x0000000a200d7981 */ /* 0x0002e8000c1e9900 */
[----:B------:R4:W5:Y:S01]  /*03b0*/  LDG.E.CONSTANT R12, desc[UR10][R30.64] ;  /* 0x0000000a1e0c7981 */ /* 0x000962000c1e9900 */
[----:B------:R-:W-:Y:S01]  /*03c0*/  ULEA UR8, UR4, UR7, 0x7 ;  /* 0x0000000704087291 */ /* 0x000fe2000f8e38ff */
[----:B-1----:R-:W-:-:S08]  /*03d0*/  IADD3 R33, PT, PT, R2, 0x80, RZ ;  /* 0x0000008002217810 */ /* 0x002fd00007ffe0ff */
[----:B0-----:R-:W2:Y:S04]  /*03e0*/  LDS.128 R8, [UR8] ;  /* 0x00000008ff087984 */ /* 0x001ea80008000c00 */
[----:B------:R-:W0:Y:S01]  /*03f0*/  LDS.128 R4, [UR8+0x10] ;  /* 0x00001008ff047984 */ /* 0x000e220008000c00 */
[----:B----4-:R-:W-:Y:S01]  /*0400*/  IADD3 R31, PT, PT, R2, 0xa0, RZ ;  /* 0x000000a0021f7810 */ /* 0x010fe20007ffe0ff */
[----:B------:R-:W-:-:S04]  /*0410*/  IMAD.WIDE.U32 R32, R33, 0x4, R28 ;  /* 0x0000000421207825 */ /* 0x000fc800078e001c */
[----:B------:R-:W-:-:S04]  /*0420*/  IMAD.WIDE.U32 R30, R31, 0x4, R28 ;  /* 0x000000041f1e7825 */ /* 0x000fc800078e001c */
[C---:B--2---:R-:W-:Y:S01]  /*0430*/  FFMA R8, R14.reuse, R8, R17 ;  /* 0x000000080e087223 */ /* 0x044fe20000000011 */
[----:B------:R-:W-:-:S03]  /*0440*/  FFMA R18, R14, R9, R18 ;  /* 0x000000090e127223 */ /* 0x000fc60000000012 */
[C---:B---3--:R-:W-:Y:S01]  /*0450*/  FFMA R15, R13.reuse, R9, R8 ;  /* 0x000000090d0f7223 */ /* 0x048fe20000000008 */
[-C--:B------:R-:W-:Y:S01]  /*0460*/  FFMA R8, R14, R10.reuse, R21 ;  /* 0x0000000a0e087223 */ /* 0x080fe20000000015 */
[CC--:B------:R-:W-:Y:S02]  /*0470*/  FFMA R18, R13.reuse, R10.reuse, R18 ;  /* 0x0000000a0d127223 */ /* 0x0c0fe40000000012 */
[----:B-----5:R-:W-:Y:S01]  /*0480*/  FFMA R15, R12, R10, R15 ;  /* 0x0000000a0c0f7223 */ /* 0x020fe2000000000f */
[-C--:B------:R-:W-:Y:S01]  /*0490*/  FFMA R10, R14, R11.reuse, R22 ;  /* 0x0000000b0e0a7223 */ /* 0x080fe20000000016 */
[CC--:B------:R-:W-:Y:S01]  /*04a0*/  FFMA R9, R13.reuse, R11.reuse, R8 ;  /* 0x0000000b0d097223 */ /* 0x0c0fe20000000008 */
[----:B------:R-:W-:Y:S01]  /*04b0*/  FFMA R18, R12, R11, R18 ;  /* 0x0000000b0c127223 */ /* 0x000fe20000000012 */
[----:B------:R-:W-:Y:S01]  /*04c0*/  IADD3 R11, PT, PT, R2, 0x60, RZ ;  /* 0x00000060020b7810 */ /* 0x000fe20007ffe0ff */
[-C--:B0-----:R-:W-:Y:S01]  /*04d0*/  FFMA R21, R13, R4.reuse, R10 ;  /* 0x000000040d157223 */ /* 0x081fe2000000000a */
[----:B------:R-:W2:Y:S01]  /*04e0*/  LDG.E.CONSTANT R8, desc[UR10][R32.64] ;  /* 0x0000000a20087981 */ /* 0x000ea2000c1e9900 */
[-C--:B------:R-:W-:Y:S01]  /*04f0*/  FFMA R22, R14, R4.reuse, R23 ;  /* 0x000000040e167223 */ /* 0x080fe20000000017 */
[----:B------:R-:W-:Y:S01]  /*0500*/  FFMA R23, R12, R4, R9 ;  /* 0x000000040c177223 */ /* 0x000fe20000000009 */
[----:B------:R-:W-:Y:S01]  /*0510*/  IMAD.WIDE.U32 R10, R11, 0x4, R28 ;  /* 0x000000040b0a7825 */ /* 0x000fe200078e001c */
[----:B------:R-:W3:Y:S05]  /*0520*/  LDG.E.CONSTANT R9, desc[UR10][R30.64] ;  /* 0x0000000a1e097981 */ /* 0x000eea000c1e9900 */
[----:B------:R0:W4:Y:S01]  /*0530*/  LDG.E.CONSTANT R10, desc[UR10][R10.64] ;  /* 0x0000000a0a0a7981 */ /* 0x000122000c1e9900 */
[-C--:B------:R-:W-:Y:S01]  /*0540*/  FFMA R17, R14, R5.reuse, R24 ;  /* 0x000000050e117223 */ /* 0x080fe20000000018 */
[----:B------:R-:W-:-:S03]  /*0550*/  FFMA R35, R13, R5, R22 ;  /* 0x000000050d237223 */ /* 0x000fc60000000016 */
[-C--:B------:R-:W-:Y:S01]  /*0560*/  FFMA R4, R13, R6.reuse, R17 ;  /* 0x000000060d047223 */ /* 0x080fe20000000011 */
[C---:B------:R-:W-:Y:S01]  /*0570*/  FFMA R21, R12.reuse, R5, R21 ;  /* 0x000000050c157223 */ /* 0x040fe20000000015 */
[C---:B------:R-:W-:Y:S02]  /*0580*/  FFMA R17, R12.reuse, R6, R35 ;  /* 0x000000060c117223 */ /* 0x040fe40000000023 */
[----:B0-----:R-:W-:Y:S02]  /*0590*/  FFMA R11, R12, R7, R4 ;  /* 0x000000070c0b7223 */ /* 0x001fe40000000004 */
[----:B------:R-:W0:Y:S02]  /*05a0*/  LDS.128 R4, [UR8+0x20] ;  /* 0x00002008ff047984 */ /* 0x000e240008000c00 */
[C---:B0-----:R-:W-:Y:S01]  /*05b0*/  FFMA R22, R14.reuse, R4, R19 ;  /* 0x000000040e167223 */ /* 0x041fe20000000013 */
[----:B------:R-:W-:-:S03]  /*05c0*/  FFMA R20, R14, R5, R20 ;  /* 0x000000050e147223 */ /* 0x000fc60000000014 */
[CC--:B------:R-:W-:Y:S01]  /*05d0*/  FFMA R31, R13.reuse, R5.reuse, R22 ;  /* 0x000000050d1f7223 */ /* 0x0c0fe20000000016 */
[----:B------:R-:W-:Y:S01]  /*05e0*/  IADD3 R33, PT, PT, R2, 0x100, RZ ;  /* 0x0000010002217810 */ /* 0x000fe20007ffe0ff */
[C---:B----4-:R-:W-:Y:S01]  /*05f0*/  FFMA R15, R10.reuse, R4, R15 ;  /* 0x000000040a0f7223 */ /* 0x050fe2000000000f */
[-C--:B------:R-:W-:Y:S01]  /*0600*/  FFMA R19, R10, R5.reuse, R18 ;  /* 0x000000050a137223 */ /* 0x080fe20000000012 */
[-C--:B------:R-:W-:Y:S01]  /*0610*/  FFMA R4, R14, R6.reuse, R25 ;  /* 0x000000060e047223 */ /* 0x080fe20000000019 */
[-C--:B------:R-:W-:Y:S01]  /*0620*/  FFMA R23, R10, R6.reuse, R23 ;  /* 0x000000060a177223 */ /* 0x080fe20000000017 */
[C---:B--2---:R-:W-:Y:S01]  /*0630*/  FFMA R18, R8.reuse, R5, R15 ;  /* 0x0000000508127223 */ /* 0x044fe2000000000f */
[-C--:B------:R-:W-:Y:S01]  /*0640*/  FFMA R5, R13, R6.reuse, R20 ;  /* 0x000000060d057223 */ /* 0x080fe20000000014 */
[CC--:B------:R-:W-:Y:S01]  /*0650*/  FFMA R24, R8.reuse, R6.reuse, R19 ;  /* 0x0000000608187223 */ /* 0x0c0fe20000000013 */
[-C--:B------:R-:W-:Y:S01]  /*0660*/  FFMA R20, R8, R7.reuse, R23 ;  /* 0x0000000708147223 */ /* 0x080fe20000000017 */
[-C--:B---3--:R-:W-:Y:S01]  /*0670*/  FFMA R19, R9, R6.reuse, R18 ;  /* 0x0000000609137223 */ /* 0x088fe20000000012 */
[-C--:B------:R-:W-:Y:S01]  /*0680*/  FFMA R18, R14, R7.reuse, R27 ;  /* 0x000000070e127223 */ /* 0x080fe2000000001b */
[C---:B------:R-:W-:Y:S01]  /*0690*/  FFMA R15, R12.reuse, R6, R31 ;  /* 0x000000060c0f7223 */ /* 0x040fe2000000001f */
[-C--:B------:R-:W-:Y:S01]  /*06a0*/  FFMA R25, R13, R7.reuse, R4 ;  /* 0x000000070d197223 */ /* 0x080fe20000000004 */
[-C--:B------:R-:W-:Y:S01]  /*06b0*/  FFMA R22, R12, R7.reuse, R5 ;  /* 0x000000070c167223 */ /* 0x080fe20000000005 */
[-C--:B------:R-:W-:Y:S01]  /*06c0*/  FFMA R27, R10, R7.reuse, R21 ;  /* 0x000000070a1b7223 */ /* 0x080fe20000000015 */
[----:B------:R-:W-:-:S02]  /*06d0*/  FFMA R23, R9, R7, R24 ;  /* 0x0000000709177223 */ /* 0x000fc40000000018 */
[----:B------:R-:W0:Y:S01]  /*06e0*/  LDS.128 R4, [UR8+0x30] ;  /* 0x00003008ff047984 */ /* 0x000e220008000c00 */
[----:B------:R-:W-:-:S05]  /*06f0*/  IADD3 R31, PT, PT, R2, 0xc0, RZ ;  /* 0x000000c0021f7810 */ /* 0x000fca0007ffe0ff */
[----:B------:R-:W-:-:S04]  /*0700*/  IMAD.WIDE.U32 R30, R31, 0x4, R28 ;  /* 0x000000041f1e7825 */ /* 0x000fc800078e001c */
[CC--:B0-----:R-:W-:Y:S01]  /*0710*/  FFMA R24, R14.reuse, R4.reuse, R3 ;  /* 0x000000040e187223 */ /* 0x0c1fe20000000003 */
[-C--:B------:R-:W-:Y:S01]  /*0720*/  FFMA R3, R14, R5.reuse, R16 ;  /* 0x000000050e037223 */ /* 0x080fe20000000010 */
[C---:B------:R-:W-:Y:S01]  /*0730*/  FFMA R18, R13.reuse, R4, R18 ;  /* 0x000000040d127223 */ /* 0x040fe20000000012 */
[----:B------:R-:W2:Y:S02]  /*0740*/  LDG.E.CONSTANT R16, desc[UR10][R30.64] ;  /* 0x0000000a1e107981 */ /* 0x000ea4000c1e9900 */
[C---:B------:R-:W-:Y:S01]  /*0750*/  FFMA R14, R13.reuse, R6, R3 ;  /* 0x000000060d0e7223 */ /* 0x040fe20000000003 */
[-C--:B------:R-:W-:Y:S01]  /*0760*/  FFMA R21, R13, R5.reuse, R24 ;  /* 0x000000050d157223 */ /* 0x080fe20000000018 */
[C---:B------:R-:W-:Y:S02]  /*0770*/  FFMA R13, R12.reuse, R5, R18 ;  /* 0x000000050c0d7223 */ /* 0x040fe40000000012 */
[----:B------:R-:W-:Y:S01]  /*0780*/  FFMA R18, R12, R7, R14 ;  /* 0x000000070c127223 */ /* 0x000fe2000000000e */
[----:B------:R-:W-:Y:S01]  /*0790*/  FFMA R14, R8, R4, R27 ;  /* 0x00000004080e7223 */ /* 0x000fe2000000001b */
[----:B------:R-:W-:-:S05]  /*07a0*/  IADD3 R27, PT, PT, R2, 0xe0, RZ ;  /* 0x000000e0021b7810 */ /* 0x000fca0007ffe0ff */
[----:B------:R-:W-:-:S04]  /*07b0*/  IMAD.WIDE.U32 R26, R27, 0x4, R28 ;  /* 0x000000041b1a7825 */ /* 0x000fc800078e001c */
[C---:B------:R-:W-:Y:S01]  /*07c0*/  FFMA R25, R12.reuse, R4, R25 ;  /* 0x000000040c197223 */ /* 0x040fe20000000019 */
[----:B------:R0:W3:Y:S01]  /*07d0*/  LDG.E.CONSTANT R3, desc[UR10][R26.64] ;  /* 0x0000000a1a037981 */ /* 0x0000e2000c1e9900 */
[----:B------:R-:W-:Y:S01]  /*07e0*/  FFMA R21, R12, R6, R21 ;  /* 0x000000060c157223 */ /* 0x000fe20000000015 */
[----:B------:R-:W-:Y:S01]  /*07f0*/  FFMA R12, R9, R4, R20 ;  /* 0x00000004090c7223 */ /* 0x000fe20000000014 */
[----:B0-----:R-:W-:-:S05]  /*0800*/  IMAD.WIDE.U32 R26, R33, 0x4, R28 ;  /* 0x00000004211a7825 */ /* 0x001fca00078e001c */
[----:B------:R0:W4:Y:S01]  /*0810*/  LDG.E.CONSTANT R20, desc[UR10][R26.64] ;  /* 0x0000000a1a147981 */ /* 0x000122000c1e9900 */
[C---:B------:R-:W-:Y:S01]  /*0820*/  FFMA R17, R10.reuse, R4, R17 ;  /* 0x000000040a117223 */ /* 0x040fe20000000011 */
[----:B------:R-:W-:-:S03]  /*0830*/  FFMA R11, R10, R5, R11 ;  /* 0x000000050a0b7223 */ /* 0x000fc6000000000b */
[C---:B------:R-:W-:Y:S01]  /*0840*/  FFMA R17, R8.reuse, R5, R17 ;  /* 0x0000000508117223 */ /* 0x040fe20000000011 */
[----:B------:R-:W-:-:S03]  /*0850*/  FFMA R4, R8, R6, R11 ;  /* 0x0000000608047223 */ /* 0x000fc6000000000b */
[C---:B------:R-:W-:Y:S01]  /*0860*/  FFMA R11, R9.reuse, R6, R17 ;  /* 0x00000006090b7223 */ /* 0x040fe20000000011 */
[C---:B0-----:R-:W-:Y:S01]  /*0870*/  FFMA R27, R9.reuse, R5, R14 ;  /* 0x00000005091b7223 */ /* 0x041fe2000000000e */
[----:B------:R-:W-:Y:S02]  /*0880*/  FFMA R17, R9, R7, R4 ;  /* 0x0000000709117223 */ /* 0x000fe40000000004 */
[----:B------:R-:W0:Y:S02]  /*0890*/  LDS.128 R4, [UR8+0x40] ;  /* 0x00004008ff047984 */ /* 0x000e240008000c00 */
[----:B0-----:R-:W-:Y:S01]  /*08a0*/  FFMA R15, R10, R4, R15 ;  /* 0x000000040a0f7223 */ /* 0x001fe2000000000f */
[C---:B------:R-:W-:Y:S02]  /*08b0*/  IADD3 R35, PT, PT, R2.reuse, 0x140, RZ ;  /* 0x0000014002237810 */ /* 0x040fe40007ffe0ff */
[----:B------:R-:W-:-:S03]  /*08c0*/  IADD3 R33, PT, PT, R2, 0x160, RZ ;  /* 0x0000016002217810 */ /* 0x000fc60007ffe0ff */
[----:B------:R-:W-:-:S04]  /*08d0*/  IMAD.WIDE.U32 R34, R35, 0x4, R28 ;  /* 0x0000000423227825 */ /* 0x000fc800078e001c */
[----:B------:R-:W-:-:S04]  /*08e0*/  IMAD.WIDE.U32 R32, R33, 0x4, R28 ;  /* 0x0000000421207825 */ /* 0x000fc800078e001c */
[----:B--2---:R-:W-:Y:S01]  /*08f0*/  FFMA R14, R16, R4, R19 ;  /* 0x00000004100e7223 */ /* 0x004fe20000000013 */
[-C--:B------:R-:W-:Y:S01]  /*0900*/  FFMA R19, R10, R5.reuse, R22 ;  /* 0x000000050a137223 */ /* 0x080fe20000000016 */
[-C--:B------:R-:W-:Y:S01]  /*0910*/  FFMA R4, R16, R5.reuse, R23 ;  /* 0x0000000510047223 */ /* 0x080fe20000000017 */
[----:B------:R-:W-:Y:S01]  /*0920*/  FFMA R22, R8, R5, R15 ;  /* 0x0000000508167223 */ /* 0x000fe2000000000f */
[-C--:B------:R-:W-:Y:S01]  /*0930*/  FFMA R15, R10, R6.reuse, R25 ;  /* 0x000000060a0f7223 */ /* 0x080fe20000000019 */
[-C--:B------:R-:W-:Y:S01]  /*0940*/  FFMA R12, R16, R6.reuse, R12 ;  /* 0x00000006100c7223 */ /* 0x080fe2000000000c */
[-C--:B------:R-:W-:Y:S02]  /*0950*/  FFMA R25, R10, R7.reuse, R13 ;  /* 0x000000070a197223 */ /* 0x080fe4000000000d */
[C---:B------:R-:W-:Y:S01]  /*0960*/  FFMA R24, R8.reuse, R7, R15 ;  /* 0x0000000708187223 */ /* 0x040fe2000000000f */
[C---:B---3--:R-:W-:Y:S01]  /*0970*/  FFMA R23, R3.reuse, R5, R14 ;  /* 0x0000000503177223 */ /* 0x048fe2000000000e */
[-C--:B------:R-:W-:Y:S01]  /*0980*/  FFMA R14, R8, R6.reuse, R19 ;  /* 0x00000006080e7223 */ /* 0x080fe20000000013 */
[----:B------:R-:W-:-:S03]  /*0990*/  FFMA R31, R3, R6, R4 ;  /* 0x00000006031f7223 */ /* 0x000fc60000000004 */
[-C--:B------:R-:W-:Y:S01]  /*09a0*/  FFMA R4, R9, R7.reuse, R14 ;  /* 0x0000000709047223 */ /* 0x080fe2000000000e */
[-C--:B----4-:R-:W-:Y:S01]  /*09b0*/  FFMA R19, R20, R6.reuse, R23 ;  /* 0x0000000614137223 */ /* 0x090fe20000000017 */
[-C--:B------:R-:W-:Y:S02]  /*09c0*/  FFMA R23, R3, R7.reuse, R12 ;  /* 0x0000000703177223 */ /* 0x080fe4000000000c */
[----:B------:R-:W0:Y:S01]  /*09d0*/  LDS.128 R12, [UR8+0x50] ;  /* 0x00005008ff0c7984 */ /* 0x000e220008000c00 */
[----:B------:R-:W-:Y:S01]  /*09e0*/  FFMA R5, R9, R6, R22 ;  /* 0x0000000609057223 */ /* 0x000fe20000000016 */
[-C--:B------:R-:W-:Y:S01]  /*09f0*/  FFMA R6, R16, R7.reuse, R27 ;  /* 0x0000000710067223 */ /* 0x080fe2000000001b */
[----:B------:R-:W-:Y:S01]  /*0a00*/  FFMA R22, R20, R7, R31 ;  /* 0x0000000714167223 */ /* 0x000fe2000000001f */
[CC--:B0-----:R-:W-:Y:S01]  /*0a10*/  FFMA R21, R10.reuse, R12.reuse, R21 ;  /* 0x0000000c0a157223 */ /* 0x0c1fe20000000015 */
[----:B------:R-:W-:Y:S01]  /*0a20*/  FFMA R7, R10, R13, R18 ;  /* 0x0000000d0a077223 */ /* 0x000fe20000000012 */
[----:B------:R-:W-:-:S02]  /*0a30*/  FFMA R18, R8, R12, R25 ;  /* 0x0000000c08127223 */ /* 0x000fc40000000019 */
[CC--:B------:R-:W-:Y:S01]  /*0a40*/  FFMA R21, R8.reuse, R13.reuse, R21 ;  /* 0x0000000d08157223 */ /* 0x0c0fe20000000015 */
[----:B------:R-:W-:Y:S01]  /*0a50*/  FFMA R8, R8, R14, R7 ;  /* 0x0000000e08087223 */ /* 0x000fe20000000007 */
[C---:B------:R-:W-:Y:S01]  /*0a60*/  FFMA R27, R9.reuse, R12, R24 ;  /* 0x0000000c091b7223 */ /* 0x040fe20000000018 */
[C---:B------:R-:W-:Y:S01]  /*0a70*/  FFMA R18, R9.reuse, R13, R18 ;  /* 0x0000000d09127223 */ /* 0x040fe20000000012 */
[C---:B------:R-:W-:Y:S01]  /*0a80*/  FFMA R21, R9.reuse, R14, R21 ;  /* 0x0000000e09157223 */ /* 0x040fe20000000015 */
[----:B------:R-:W-:Y:S01]  /*0a90*/  FFMA R25, R9, R15, R8 ;  /* 0x0000000f09197223 */ /* 0x000fe20000000008 */
[CC--:B------:R-:W-:Y:S02]  /*0aa0*/  FFMA R24, R16.reuse, R12.reuse, R11 ;  /* 0x0000000c10187223 */ /* 0x0c0fe4000000000b */
[----:B------:R-:W0:Y:S01]  /*0ab0*/  LDS.128 R8, [UR8+0x60] ;  /* 0x00006008ff087984 */ /* 0x000e220008000c00 */
[C---:B------:R-:W-:Y:S01]  /*0ac0*/  FFMA R7, R3.reuse, R12, R6 ;  /* 0x0000000c03077223 */ /* 0x040fe20000000006 */
[-C--:B------:R-:W-:Y:S01]  /*0ad0*/  FFMA R17, R16, R13.reuse, R17 ;  /* 0x0000000d10117223 */ /* 0x080fe20000000011 */
[----:B------:R-:W-:-:S02]  /*0ae0*/  FFMA R31, R3, R13, R24 ;  /* 0x0000000d031f7223 */ /* 0x000fc40000000018 */
[C---:B------:R-:W-:Y:S01]  /*0af0*/  FFMA R26, R20.reuse, R13, R7 ;  /* 0x0000000d141a7223 */ /* 0x040fe20000000007 */
[-C--:B------:R-:W-:Y:S01]  /*0b00*/  FFMA R13, R3, R14.reuse, R17 ;  /* 0x0000000e030d7223 */ /* 0x080fe20000000011 */
[----:B------:R-:W-:Y:S01]  /*0b10*/  FFMA R17, R20, R14, R31 ;  /* 0x0000000e14117223 */ /* 0x000fe2000000001f */
[----:B------:R-:W-:Y:S02]  /*0b20*/  IADD3 R31, PT, PT, R2, 0x120, RZ ;  /* 0x00000120021f7810 */ /* 0x000fe40007ffe0ff */
[----:B------:R-:W-:-:S03]  /*0b30*/  FFMA R24, R20, R15, R13 ;  /* 0x0000000f14187223 */ /* 0x000fc6000000000d */
[----:B------:R-:W-:-:S04]  /*0b40*/  IMAD.WIDE.U32 R30, R31, 0x4, R28 ;  /* 0x000000041f1e7825 */ /* 0x000fc800078e001c */
[C---:B0-----:R-:W-:Y:S01]  /*0b50*/  FFMA R6, R16.reuse, R8, R5 ;  /* 0x0000000810067223 */ /* 0x041fe20000000005 */
[----:B------:R-:W-:-:S03]  /*0b60*/  FFMA R8, R16, R9, R4 ;  /* 0x0000000910087223 */ /* 0x000fc60000000004 */
[C---:B------:R-:W-:Y:S01]  /*0b70*/  FFMA R9, R3.reuse, R9, R6 ;  /* 0x0000000903097223 */ /* 0x040fe20000000006 */
[-C--:B------:R-:W-:Y:S01]  /*0b80*/  FFMA R14, R16, R10.reuse, R27 ;  /* 0x0000000a100e7223 */ /* 0x080fe2000000001b */
[-C--:B------:R-:W-:Y:S01]  /*0b90*/  FFMA R27, R3, R10.reuse, R8 ;  /* 0x0000000a031b7223 */ /* 0x080fe20000000008 */
[----:B------:R-:W0:Y:S01]  /*0ba0*/  LDS.128 R4, [UR8+0x70] ;  /* 0x00007008ff047984 */ /* 0x000e220008000c00 */
[----:B------:R-:W-:-:S03]  /*0bb0*/  FFMA R15, R20, R10, R9 ;  /* 0x0000000a140f7223 */ /* 0x000fc60000000009 */
[----:B------:R1:W2:Y:S04]  /*0bc0*/  LDG.E.CONSTANT R10, desc[UR10][R30.64] ;  /* 0x0000000a1e0a7981 */ /* 0x0002a8000c1e9900 */
[----:B------:R-:W3:Y:S04]  /*0bd0*/  LDG.E.CONSTANT R8, desc[UR10][R34.64] ;  /* 0x0000000a22087981 */ /* 0x000ee8000c1e9900 */
[----:B------:R-:W4:Y:S01]  /*0be0*/  LDG.E.CONSTANT R9, desc[UR10][R32.64] ;  /* 0x0000000a20097981 */ /* 0x000f22000c1e9900 */
[----:B------:R-:W-:Y:S01]  /*0bf0*/  FFMA R23, R20, R12, R23 ;  /* 0x0000000c14177223 */ /* 0x000fe20000000017 */
[-C--:B------:R-:W-:Y:S01]  /*0c00*/  FFMA R12, R16, R11.reuse, R18 ;  /* 0x0000000b100c7223 */ /* 0x080fe20000000012 */
[-C--:B------:R-:W-:Y:S01]  /*0c10*/  FFMA R13, R3, R11.reuse, R14 ;  /* 0x0000000b030d7223 */ /* 0x080fe2000000000e */
[----:B------:R-:W-:Y:S01]  /*0c20*/  FFMA R18, R20, R11, R27 ;  /* 0x0000000b14127223 */ /* 0x000fe2000000001b */
[----:B------:R-:W-:-:S05]  /*0c30*/  IADD3 R27, PT, PT, R2, 0x180, RZ ;  /* 0x00000180021b7810 */ /* 0x000fca0007ffe0ff */
[----:B-1----:R-:W-:-:S04]  /*0c40*/  IMAD.WIDE.U32 R30, R27, 0x4, R28 ;  /* 0x000000041b1e7825 */ /* 0x002fc800078e001c */
[CC--:B0-----:R-:W-:Y:S01]  /*0c50*/  FFMA R14, R16.reuse, R4.reuse, R21 ;  /* 0x00000004100e7223 */ /* 0x0c1fe20000000015 */
[-C--:B------:R-:W-:Y:S01]  /*0c60*/  FFMA R25, R16, R5.reuse, R25 ;  /* 0x0000000510197223 */ /* 0x080fe20000000019 */
[-C--:B------:R-:W-:Y:S01]  /*0c70*/  FFMA R21, R20, R4.reuse, R13 ;  /* 0x0000000414157223 */ /* 0x080fe2000000000d */
[C---:B------:R-:W-:Y:S01]  /*0c80*/  FFMA R12, R3.reuse, R4, R12 ;  /* 0x00000004030c7223 */ /* 0x040fe2000000000c */
[----:B------:R-:W-:Y:S01]  /*0c90*/  IADD3 R13, PT, PT, R2, 0x1a0, RZ ;  /* 0x000001a0020d7810 */ /* 0x000fe20007ffe0ff */
[CC--:B------:R-:W-:Y:S01]  /*0ca0*/  FFMA R11, R3.reuse, R5.reuse, R14 ;  /* 0x00000005030b7223 */ /* 0x0c0fe2000000000e */
[----:B------:R-:W-:Y:S01]  /*0cb0*/  FFMA R3, R3, R6, R25 ;  /* 0x0000000603037223 */ /* 0x000fe20000000019 */
[----:B------:R-:W-:Y:S01]  /*0cc0*/  FFMA R25, R20, R5, R12 ;  /* 0x0000000514197223 */ /* 0x000fe2000000000c */
[----:B------:R-:W-:Y:S01]  /*0cd0*/  IADD3 R5, PT, PT, R2, 0x1c0, RZ ;  /* 0x000001c002057810 */ /* 0x000fe20007ffe0ff */
[--C-:B------:R-:W-:Y:S01]  /*0ce0*/  IMAD.WIDE.U32 R12, R13, 0x4, R28.reuse ;  /* 0x000000040d0c7825 */ /* 0x100fe200078e001c */
[----:B------:R-:W5:Y:S03]  /*0cf0*/  LDG.E.CONSTANT R14, desc[UR10][R30.64] ;  /* 0x0000000a1e0e7981 */ /* 0x000f66000c1e9900 */
[----:B------:R-:W-:-:S02]  /*0d00*/  IMAD.WIDE.U32 R4, R5, 0x4, R28 ;  /* 0x0000000405047825 */ /* 0x000fc400078e001c */
[----:B------:R-:W5:Y:S04]  /*0d10*/  LDG.E.CONSTANT R13, desc[UR10][R12.64] ;  /* 0x0000000a0c0d7981 */ /* 0x000f68000c1e9900 */
[----:B------:R0:W5:Y:S01]  /*0d20*/  LDG.E.CONSTANT R12, desc[UR10][R4.64] ;  /* 0x0000000a040c7981 */ /* 0x000162000c1e9900 */
[----:B------:R-:W-:Y:S01]  /*0d30*/  IADD3 R27, PT, PT, R2, 0x1e0, RZ ;  /* 0x000001e0021b7810 */ /* 0x000fe20007ffe0ff */
[C---:B------:R-:W-:Y:S01]  /*0d40*/  FFMA R11, R20.reuse, R6, R11 ;  /* 0x00000006140b7223 */ /* 0x040fe2000000000b */
[----:B------:R-:W-:-:S03]  /*0d50*/  FFMA R20, R20, R7, R3 ;  /* 0x0000000714147223 */ /* 0x000fc60000000003 */
[----:B0-----:R-:W-:Y:S01]  /*0d60*/  IMAD.WIDE.U32 R4, R27, 0x4, R28 ;  /* 0x000000041b047825 */ /* 0x001fe200078e001c */
[----:B------:R-:W-:-:S04]  /*0d70*/  IADD3 R27, PT, PT, R2, 0x200, RZ ;  /* 0x00000200021b7810 */ /* 0x000fc80007ffe0ff */
[----:B------:R-:W5:Y:S01]  /*0d80*/  LDG.E.CONSTANT R16, desc[UR10][R4.64] ;  /* 0x0000000a04107981 */ /* 0x000f62000c1e9900 */
[----:B------:R-:W-:Y:S01]  /*0d90*/  IMAD.WIDE.U32 R6, R27, 0x4, R28 ;  /* 0x000000041b067825 */ /* 0x000fe200078e001c */
[----:B------:R-:W-:-:S04]  /*0da0*/  IADD3 R27, PT, PT, R2, 0x220, RZ ;  /* 0x00000220021b7810 */ /* 0x000fc80007ffe0ff */
[----:B------:R0:W5:Y:S01]  /*0db0*/  LDG.E.CONSTANT R3, desc[UR10][R6.64] ;  /* 0x0000000a06037981 */ /* 0x000162000c1e9900 */
[----:B------:R-:W-:-:S05]  /*0dc0*/  IMAD.WIDE.U32 R28, R27, 0x4, R28 ;  /* 0x000000041b1c7825 */ /* 0x000fca00078e001c */
[----:B------:R1:W5:Y:S04]  /*0dd0*/  LDG.E.CONSTANT R2, desc[UR10][R28.64] ;  /* 0x0000000a1c027981 */ /* 0x000368000c1e9900 */
[----:B0-----:R-:W2:Y:S02]  /*0de0*/  LDS.128 R4, [UR8+0x80] ;  /* 0x00008008ff047984 */ /* 0x001ea40008000c00 */
[C---:B--2---:R-:W-:Y:S01]  /*0df0*/  FFMA R19, R10.reuse, R4, R19 ;  /* 0x000000040a137223 */ /* 0x044fe20000000013 */
[----:B------:R-:W-:-:S03]  /*0e00*/  FFMA R27, R10, R5, R22 ;  /* 0x000000050a1b7223 */ /* 0x000fc60000000016 */
[----:B---3--:R-:W-:Y:S01]  /*0e10*/  FFMA R4, R8, R5, R19 ;  /* 0x0000000508047223 */ /* 0x008fe20000000013 */
[-C--:B------:R-:W-:Y:S01]  /*0e20*/  FFMA R5, R10, R6.reuse, R23 ;  /* 0x000000060a057223 */ /* 0x080fe20000000017 */
[-C--:B------:R-:W-:Y:S01]  /*0e30*/  FFMA R22, R8, R6.reuse, R27 ;  /* 0x0000000608167223 */ /* 0x080fe2000000001b */
[-C--:B------:R-:W-:Y:S01]  /*0e40*/  FFMA R19, R10, R7.reuse, R26 ;  /* 0x000000070a137223 */ /* 0x080fe2000000001a */
[C---:B----4-:R-:W-:Y:S01]  /*0e50*/  FFMA R23, R9.reuse, R6, R4 ;  /* 0x0000000609177223 */ /* 0x050fe20000000004 */
[CC--:B------:R-:W-:Y:S01]  /*0e60*/  FFMA R26, R8.reuse, R7.reuse, R5 ;  /* 0x00000007081a7223 */ /* 0x0c0fe20000000005 */
[C---:B------:R-:W-:Y:S02]  /*0e70*/  FFMA R22, R9.reuse, R7, R22 ;  /* 0x0000000709167223 */ /* 0x040fe40000000016 */
[----:B------:R-:W1:Y:S02]  /*0e80*/  LDS.128 R4, [UR8+0x90] ;  /* 0x00009008ff047984 */ /* 0x000e640008000c00 */
[-C--:B-1----:R-:W-:Y:S01]  /*0e90*/  FFMA R28, R8, R4.reuse, R19 ;  /* 0x00000004081c7223 */ /* 0x082fe20000000013 */
[CC--:B------:R-:W-:Y:S01]  /*0ea0*/  FFMA R17, R10.reuse, R4.reuse, R17 ;  /* 0x000000040a117223 */ /* 0x0c0fe20000000011 */
[----:B------:R-:W-:Y:S01]  /*0eb0*/  FFMA R19, R10, R5, R24 ;  /* 0x000000050a137223 */ /* 0x000fe20000000018 */
[----:B------:R-:W-:-:S02]  /*0ec0*/  FFMA R29, R9, R4, R26 ;  /* 0x00000004091d7223 */ /* 0x000fc4000000001a */
[CC--:B------:R-:W-:Y:S01]  /*0ed0*/  FFMA R17, R8.reuse, R5.reuse, R17 ;  /* 0x0000000508117223 */ /* 0x0c0fe20000000011 */
[-C--:B------:R-:W-:Y:S01]  /*0ee0*/  FFMA R4, R8, R6.reuse, R19 ;  /* 0x0000000608047223 */ /* 0x080fe20000000013 */
[C---:B------:R-:W-:Y:S02]  /*0ef0*/  FFMA R27, R9.reuse, R5, R28 ;  /* 0x00000005091b7223 */ /* 0x040fe4000000001c */
[C---:B------:R-:W-:Y:S01]  /*0f00*/  FFMA R19, R9.reuse, R6, R17 ;  /* 0x0000000609137223 */ /* 0x040fe20000000011 */
[----:B------:R-:W-:Y:S02]  /*0f10*/  FFMA R17, R9, R7, R4 ;  /* 0x0000000709117223 */ /* 0x000fe40000000004 */
[----:B------:R-:W0:Y:S02]  /*0f20*/  LDS.128 R4, [UR8+0xa0] ;  /* 0x0000a008ff047984 */ /* 0x000e240008000c00 */
[-C--:B0-----:R-:W-:Y:S01]  /*0f30*/  FFMA R15, R10, R4.reuse, R15 ;  /* 0x000000040a0f7223 */ /* 0x081fe2000000000f */
[----:B-----5:R-:W-:Y:S01]  /*0f40*/  FFMA R4, R14, R4, R23 ;  /* 0x000000040e047223 */ /* 0x020fe20000000017 */
[-C--:B------:R-:W-:Y:S01]  /*0f50*/  FFMA R23, R10, R5.reuse, R18 ;  /* 0x000000050a177223 */ /* 0x080fe20000000012 */
[-C--:B------:R-:W-:Y:S01]  /*0f60*/  FFMA R22, R14, R5.reuse, R22 ;  /* 0x000000050e167223 */ /* 0x080fe20000000016 */
[-C--:B------:R-:W-:Y:S01]  /*0f70*/  FFMA R24, R8, R5.reuse, R15 ;  /* 0x0000000508187223 */ /* 0x080fe2000000000f */
[C---:B------:R-:W-:Y:S01]  /*0f80*/  FFMA R31, R13.reuse, R5, R4 ;  /* 0x000000050d1f7223 */ /* 0x040fe20000000004 */
[-C--:B------:R-:W-:Y:S01]  /*0f90*/  FFMA R5, R10, R6.reuse, R21 ;  /* 0x000000060a057223 */ /* 0x080fe20000000015 */
[-C--:B------:R-:W-:Y:S01]  /*0fa0*/  FFMA R4, R14, R6.reuse, R29 ;  /* 0x000000060e047223 */ /* 0x080fe2000000001d */
[-C--:B------:R-:W-:Y:S01]  /*0fb0*/  FFMA R18, R8, R6.reuse, R23 ;  /* 0x0000000608127223 */ /* 0x080fe20000000017 */
[-C--:B------:R-:W-:Y:S01]  /*0fc0*/  FFMA R15, R13, R6.reuse, R22 ;  /* 0x000000060d0f7223 */ /* 0x080fe20000000016 */
[CC--:B------:R-:W-:Y:S01]  /*0fd0*/  FFMA R21, R9.reuse, R6.reuse, R24 ;  /* 0x0000000609157223 */ /* 0x0c0fe20000000018 */
[----:B------:R-:W-:Y:S01]  /*0fe0*/  FFMA R23, R12, R6, R31 ;  /* 0x000000060c177223 */ /* 0x000fe2000000001f */
[-C--:B------:R-:W-:Y:S01]  /*0ff0*/  FFMA R25, R10, R7.reuse, R25 ;  /* 0x000000070a197223 */ /* 0x080fe20000000019 */
[-C--:B------:R-:W-:Y:S01]  /*1000*/  FFMA R22, R8, R7.reuse, R5 ;  /* 0x0000000708167223 */ /* 0x080fe20000000005 */
[-C--:B------:R-:W-:Y:S01]  /*1010*/  FFMA R18, R9, R7.reuse, R18 ;  /* 0x0000000709127223 */ /* 0x080fe20000000012 */
[-C--:B------:R-:W-:Y:S01]  /*1020*/  FFMA R24, R14, R7.reuse, R27 ;  /* 0x000000070e187223 */ /* 0x080fe2000000001b */
[-C--:B------:R-:W-:Y:S01]  /*1030*/  FFMA R31, R13, R7.reuse, R4 ;  /* 0x000000070d1f7223 */ /* 0x080fe20000000004 */
[----:B------:R-:W-:-:S02]  /*1040*/  FFMA R15, R12, R7, R15 ;  /* 0x000000070c0f7223 */ /* 0x000fc4000000000f */
[----:B------:R-:W0:Y:S02]  /*1050*/  LDS.128 R4, [UR8+0xb0] ;  /* 0x0000b008ff047984 */ /* 0x000e240008000c00 */
[CC--:B0-----:R-:W-:Y:S01]  /*1060*/  FFMA R11, R10.reuse, R4.reuse, R11 ;  /* 0x000000040a0b7223 */ /* 0x0c1fe2000000000b */
[-C--:B------:R-:W-:Y:S01]  /*1070*/  FFMA R27, R10, R5.reuse, R20 ;  /* 0x000000050a1b7223 */ /* 0x080fe20000000014 */
[C---:B------:R-:W-:Y:S02]  /*1080*/  FFMA R10, R8.reuse, R4, R25 ;  /* 0x00000004080a7223 */ /* 0x040fe40000000019 */
[CC--:B------:R-:W-:Y:S01]  /*1090*/  FFMA R11, R8.reuse, R5.reuse, R11 ;  /* 0x00000005080b7223 */ /* 0x0c0fe2000000000b */
[----:B------:R-:W-:Y:S01]  /*10a0*/  FFMA R8, R8, R6, R27 ;  /* 0x0000000608087223 */ /* 0x000fe2000000001b */
[C---:B------:R-:W-:Y:S01]  /*10b0*/  FFMA R29, R9.reuse, R4, R22 ;  /* 0x00000004091d7223 */ /* 0x040fe20000000016 */
[C---:B------:R-:W-:Y:S01]  /*10c0*/  FFMA R25, R9.reuse, R5, R10 ;  /* 0x0000000509197223 */ /* 0x040fe2000000000a */
[C---:B------:R-:W-:Y:S01]  /*10d0*/  FFMA R27, R9.reuse, R6, R11 ;  /* 0x00000006091b7223 */ /* 0x040fe2000000000b */
[----:B------:R-:W-:Y:S01]  /*10e0*/  FFMA R22, R9, R7, R8 ;  /* 0x0000000709167223 */ /* 0x000fe20000000008 */
[CC--:B------:R-:W-:Y:S01]  /*10f0*/  FFMA R20, R14.reuse, R4.reuse, R19 ;  /* 0x000000040e147223 */ /* 0x0c0fe20000000013 */
[----:B------:R-:W0:Y:S01]  /*1100*/  LDS.128 R8, [UR8+0xc0] ;  /* 0x0000c008ff087984 */ /* 0x000e220008000c00 */
[-C--:B------:R-:W-:Y:S01]  /*1110*/  FFMA R17, R14, R5.reuse, R17 ;  /* 0x000000050e117223 */ /* 0x080fe20000000011 */
[CC--:B------:R-:W-:Y:S01]  /*1120*/  FFMA R19, R13.reuse, R4.reuse, R24 ;  /* 0x000000040d137223 */ /* 0x0c0fe20000000018 */
[C---:B------:R-:W-:Y:S01]  /*1130*/  FFMA R24, R12.reuse, R4, R31 ;  /* 0x000000040c187223 */ /* 0x040fe2000000001f */
[CC--:B------:R-:W-:Y:S01]  /*1140*/  FFMA R31, R13.reuse, R5.reuse, R20 ;  /* 0x000000050d1f7223 */ /* 0x0c0fe20000000014 */
[----:B------:R-:W-:Y:S01]  /*1150*/  FFMA R20, R13, R6, R17 ;  /* 0x000000060d147223 */ /* 0x000fe20000000011 */
[----:B------:R-:W-:-:S02]  /*1160*/  FFMA R26, R12, R5, R19 ;  /* 0x000000050c1a7223 */ /* 0x000fc40000000013 */
[C---:B------:R-:W-:Y:S01]  /*1170*/  FFMA R19, R12.reuse, R6, R31 ;  /* 0x000000060c137223 */ /* 0x040fe2000000001f */
[----:B------:R-:W-:Y:S02]  /*1180*/  FFMA R20, R12, R7, R20 ;  /* 0x000000070c147223 */ /* 0x000fe40000000014 */
[----:B------:R-:W1:Y:S01]  /*1190*/  LDS.128 R4, [UR8+0xd0] ;  /* 0x0000d008ff047984 */ /* 0x000e620008000c00 */
[-C--:B0-----:R-:W-:Y:S01]  /*11a0*/  FFMA R28, R14, R8.reuse, R21 ;  /* 0x000000080e1c7223 */ /* 0x081fe20000000015 */
[----:B------:R-:W-:Y:S01]  /*11b0*/  FFMA R30, R16, R8, R23 ;  /* 0x00000008101e7223 */ /* 0x000fe20000000017 */
[-C--:B------:R-:W-:Y:S02]  /*11c0*/  FFMA R8, R14, R9.reuse, R18 ;  /* 0x000000090e087223 */ /* 0x080fe40000000012 */
[-C--:B------:R-:W-:Y:S01]  /*11d0*/  FFMA R23, R13, R9.reuse, R28 ;  /* 0x000000090d177223 */ /* 0x080fe2000000001c */
[-C--:B------:R-:W-:Y:S01]  /*11e0*/  FFMA R28, R16, R9.reuse, R15 ;  /* 0x00000009101c7223 */ /* 0x080fe2000000000f */
[----:B------:R-:W-:Y:S01]  /*11f0*/  FFMA R17, R3, R9, R30 ;  /* 0x0000000903117223 */ /* 0x000fe2000000001e */
[-C--:B------:R-:W-:Y:S01]  /*1200*/  FFMA R15, R13, R10.reuse, R8 ;  /* 0x0000000a0d0f7223 */ /* 0x080fe20000000008 */
[-C--:B------:R-:W-:Y:S01]  /*1210*/  FFMA R18, R14, R10.reuse, R29 ;  /* 0x0000000a0e127223 */ /* 0x080fe2000000001d */
[-C--:B------:R-:W-:Y:S01]  /*1220*/  FFMA R23, R12, R10.reuse, R23 ;  /* 0x0000000a0c177223 */ /* 0x080fe20000000017 */
[-C--:B------:R-:W-:Y:S01]  /*1230*/  FFMA R8, R16, R10.reuse, R24 ;  /* 0x0000000a10087223 */ /* 0x080fe20000000018 */
[-C--:B------:R-:W-:Y:S01]  /*1240*/  FFMA R9, R3, R10.reuse, R28 ;  /* 0x0000000a03097223 */ /* 0x080fe2000000001c */
[----:B------:R-:W-:Y:S01]  /*1250*/  FFMA R17, R2, R10, R17 ;  /* 0x0000000a02117223 */ /* 0x000fe20000000011 */
[C---:B------:R-:W-:Y:S01]  /*1260*/  FFMA R10, R14.reuse, R11, R25 ;  /* 0x0000000b0e0a7223 */ /* 0x040fe20000000019 */
[CC--:B-1----:R-:W-:Y:S01]  /*1270*/  FFMA R28, R14.reuse, R4.reuse, R27 ;  /* 0x000000040e1c7223 */ /* 0x0c2fe2000000001b */
[----:B------:R-:W-:Y:S01]  /*1280*/  FFMA R25, R14, R5, R22 ;  /* 0x000000050e197223 */ /* 0x000fe20000000016 */
[-C--:B------:R-:W-:Y:S01]  /*1290*/  FFMA R24, R12, R11.reuse, R15 ;  /* 0x0000000b0c187223 */ /* 0x080fe2000000000f */
[-C--:B------:R-:W-:Y:S01]  /*12a0*/  FFMA R14, R16, R11.reuse, R26 ;  /* 0x0000000b100e7223 */ /* 0x080fe2000000001a */
[C---:B------:R-:W-:Y:S01]  /*12b0*/  FFMA R27, R13.reuse, R11, R18 ;  /* 0x0000000b0d1b7223 */ /* 0x040fe20000000012 */
[C---:B------:R-:W-:Y:S01]  /*12c0*/  FFMA R22, R13.reuse, R4, R10 ;  /* 0x000000040d167223 */ /* 0x040fe2000000000a */
[C---:B------:R-:W-:Y:S01]  /*12d0*/  FFMA R15, R13.reuse, R5, R28 ;  /* 0x000000050d0f7223 */ /* 0x040fe2000000001c */
[----:B------:R-:W-:Y:S01]  /*12e0*/  FFMA R26, R13, R6, R25 ;  /* 0x000000060d1a7223 */ /* 0x000fe20000000019 */
[-C--:B------:R-:W-:Y:S01]  /*12f0*/  FFMA R21, R3, R11.reuse, R8 ;  /* 0x0000000b03157223 */ /* 0x080fe20000000008 */
[----:B------:R-:W-:-:S02]  /*1300*/  FFMA R18, R2, R11, R9 ;  /* 0x0000000b02127223 */ /* 0x000fc40000000009 */
[----:B------:R-:W0:Y:S01]  /*1310*/  LDS.128 R8, [UR8+0xe0] ;  /* 0x0000e008ff087984 */ /* 0x000e220008000c00 */
[C---:B------:R-:W-:Y:S01]  /*1320*/  FFMA R27, R12.reuse, R4, R27 ;  /* 0x000000040c1b7223 */ /* 0x040fe2000000001b */
[C---:B------:R-:W-:Y:S01]  /*1330*/  FFMA R28, R12.reuse, R5, R22 ;  /* 0x000000050c1c7223 */ /* 0x040fe20000000016 */
[C---:B------:R-:W-:Y:S01]  /*1340*/  FFMA R25, R12.reuse, R6, R15 ;  /* 0x000000060c197223 */ /* 0x040fe2000000000f */
[----:B------:R-:W-:Y:S01]  /*1350*/  FFMA R26, R12, R7, R26 ;  /* 0x000000070c1a7223 */ /* 0x000fe2000000001a */
[-C--:B------:R-:W-:Y:S01]  /*1360*/  FFMA R12, R16, R4.reuse, R19 ;  /* 0x00000004100c7223 */ /* 0x080fe20000000013 */
[----:B------:R-:W-:-:S03]  /*1370*/  FFMA R14, R3, R4, R14 ;  /* 0x00000004030e7223 */ /* 0x000fc6000000000e */
[-C--:B------:R-:W-:Y:S01]  /*1380*/  FFMA R19, R3, R5.reuse, R12 ;  /* 0x0000000503137223 */ /* 0x080fe2000000000c */
[CC--:B------:R-:W-:Y:S02]  /*1390*/  FFMA R22, R2.reuse, R5.reuse, R14 ;  /* 0x0000000502167223 */ /* 0x0c0fe4000000000e */
[----:B------:R-:W1:Y:S01]  /*13a0*/  LDS.128 R12, [UR8+0xf0] ;  /* 0x0000f008ff0c7984 */ /* 0x000e620008000c00 */
[----:B------:R-:W-:Y:S01]  /*13b0*/  FFMA R21, R2, R4, R21 ;  /* 0x0000000402157223 */ /* 0x000fe20000000015 */
[----:B------:R-:W-:Y:S01]  /*13c0*/  FFMA R20, R16, R5, R20 ;  /* 0x0000000510147223 */ /* 0x000fe20000000014 */
[----:B------:R-:W-:-:S03]  /*13d0*/  UIADD3 UR4, UPT, UPT, UR4, 0x2, URZ ;  /* 0x0000000204047890 */ /* 0x000fc6000fffe0ff */
[----:B------:R-:W-:Y:S01]  /*13e0*/  FFMA R20, R3, R6, R20 ;  /* 0x0000000603147223 */ /* 0x000fe20000000014 */
[----:B------:R-:W-:Y:S01]  /*13f0*/  UISETP.NE.AND UP0, UPT, UR4, 0x10, UPT ;  /* 0x000000100400788c */ /* 0x000fe2000bf05270 */
[C---:B0-----:R-:W-:Y:S01]  /*1400*/  FFMA R4, R16.reuse, R9, R24 ;  /* 0x0000000910047223 */ /* 0x041fe20000000018 */
[----:B------:R-:W-:-:S03]  /*1410*/  FFMA R8, R16, R8, R23 ;  /* 0x0000000810087223 */ /* 0x000fc60000000017 */
[C---:B------:R-:W-:Y:S01]  /*1420*/  FFMA R4, R3.reuse, R10, R4 ;  /* 0x0000000a03047223 */ /* 0x040fe20000000004 */
[C---:B------:R-:W-:Y:S01]  /*1430*/  FFMA R24, R2.reuse, R7, R20 ;  /* 0x0000000702187223 */ /* 0x040fe20000000014 */
[C---:B------:R-:W-:Y:S01]  /*1440*/  FFMA R23, R2.reuse, R6, R19 ;  /* 0x0000000602177223 */ /* 0x040fe20000000013 */
[C---:B------:R-:W-:Y:S01]  /*1450*/  FFMA R9, R3.reuse, R9, R8 ;  /* 0x0000000903097223 */ /* 0x040fe20000000008 */
[-C--:B------:R-:W-:Y:S01]  /*1460*/  FFMA R20, R2, R11.reuse, R4 ;  /* 0x0000000b02147223 */ /* 0x080fe20000000004 */
[C---:B------:R-:W-:Y:S01]  /*1470*/  FFMA R6, R16.reuse, R10, R27 ;  /* 0x0000000a10067223 */ /* 0x040fe2000000001b */
[C---:B------:R-:W-:Y:S01]  /*1480*/  FFMA R28, R16.reuse, R11, R28 ;  /* 0x0000000b101c7223 */ /* 0x040fe2000000001c */
[C---:B-1----:R-:W-:Y:S01]  /*1490*/  FFMA R4, R16.reuse, R12, R25 ;  /* 0x0000000c10047223 */ /* 0x042fe20000000019 */
[----:B------:R-:W-:Y:S01]  /*14a0*/  FFMA R7, R16, R13, R26 ;  /* 0x0000000d10077223 */ /* 0x000fe2000000001a */
[C---:B------:R-:W-:Y:S01]  /*14b0*/  FFMA R19, R2.reuse, R10, R9 ;  /* 0x0000000a02137223 */ /* 0x040fe20000000009 */
[C---:B------:R-:W-:Y:S01]  /*14c0*/  FFMA R5, R3.reuse, R11, R6 ;  /* 0x0000000b03057223 */ /* 0x040fe20000000006 */
[C---:B------:R-:W-:Y:S01]  /*14d0*/  FFMA R28, R3.reuse, R12, R28 ;  /* 0x0000000c031c7223 */ /* 0x040fe2000000001c */
[CC--:B------:R-:W-:Y:S01]  /*14e0*/  FFMA R9, R3.reuse, R13.reuse, R4 ;  /* 0x0000000d03097223 */ /* 0x0c0fe20000000004 */
[----:B------:R-:W-:Y:S01]  /*14f0*/  FFMA R16, R3, R14, R7 ;  /* 0x0000000e03107223 */ /* 0x000fe20000000007 */
[C---:B------:R-:W-:Y:S01]  /*1500*/  FFMA R25, R2.reuse, R12, R5 ;  /* 0x0000000c02197223 */ /* 0x040fe20000000005 */
[C---:B------:R-:W-:Y:S01]  /*1510*/  FFMA R27, R2.reuse, R13, R28 ;  /* 0x0000000d021b7223 */ /* 0x040fe2000000001c */
[C---:B------:R-:W-:Y:S01]  /*1520*/  FFMA R3, R2.reuse, R14, R9 ;  /* 0x0000000e02037223 */ /* 0x040fe20000000009 */
[----:B------:R-:W-:Y:S01]  /*1530*/  FFMA R16, R2, R15, R16 ;  /* 0x0000000f02107223 */ /* 0x000fe20000000010 */
[----:B------:R-:W-:Y:S06]  /*1540*/  BRA.U UP0, `(.L_x_3) ;  /* 0xffffffed006c7547 */ /* 0x000fec000b83ffff */
[----:B------:R-:W-:Y:S01]  /*1550*/  UIMAD.WIDE.U32 UR4, UR6, -0x33333333, URZ ;  /* 0xcccccccd060478a5 */ /* 0x000fe2000f8e00ff */
[----:B------:R-:W0:Y:S03]  /*1560*/  LDCU.64 UR8, c[0x0][0x390] ;  /* 0x00007200ff0877ac */ /* 0x000e260008000a00 */
[----:B------:R-:W-:Y:S02]  /*1570*/  USHF.R.U32.HI UR5, URZ, 0x3, UR5 ;  /* 0x00000003ff057899 */ /* 0x000fe40008011605 */
[----:B------:R-:W-:-:S04]  /*1580*/  UISETP.GT.U32.AND UP1, UPT, UR6, 0x117, UPT ;  /* 0x000001170600788c */ /* 0x000fc8000bf24070 */
[----:B------:R-:W-:Y:S01]  /*1590*/  MOV R5, UR5 ;  /* 0x0000000500057c02 */ /* 0x000fe20008000f00 */
[----:B------:R-:W-:-:S04]  /*15a0*/  UIMAD UR5, UR5, -0xa, UR6 ;  /* 0xfffffff6050578a4 */ /* 0x000fc8000f8e0206 */
[----:B------:R-:W-:Y:S01]  /*15b0*/  IMAD R0, R0, 0x1c, R5 ;  /* 0x0000001c00007824 */ /* 0x000fe200078e0205 */
[----:B------:R-:W-:-:S03]  /*15c0*/  UIMAD UR4, UR5, 0x6, URZ ;  /* 0x00000006050478a4 */ /* 0x000fc6000f8e02ff */
[----:B------:R-:W-:-:S05]  /*15d0*/  IMAD R0, R0, 0x70, RZ ;  /* 0x0000007000007824 */ /* 0x000fca00078e02ff */
[----:B------:R-:W-:-:S04]  /*15e0*/  IADD3 R2, P0, PT, R0, UR4, RZ ;  /* 0x0000000400027c10 */ /* 0x000fc8000ff1e0ff */
[----:B------:R-:W-:Y:S02]  /*15f0*/  IADD3.X R5, PT, PT, RZ, RZ, RZ, P0, !PT ;  /* 0x000000ffff057210 */ /* 0x000fe400007fe4ff */
[----:B0-----:R-:W-:-:S04]  /*1600*/  LEA R4, P0, R2, UR8, 0x2 ;  /* 0x0000000802047c11 */ /* 0x001fc8000f8010ff */
[----:B------:R-:W-:Y:S01]  /*1610*/  LEA.HI.X R5, R2, UR9, R5, 0x2, P0 ;  /* 0x0000000902057c11 */ /* 0x000fe200080f1405 */
[----:B------:R-:W-:Y:S08]  /*1620*/  BRA.U UP1, `(.L_x_4) ;  /* 0x0000000101147547 */ /* 0x000ff0000b800000 */
[----:B------:R-:W0:Y:S01]  /*1630*/  LDC.64 R6, c[0x0][0x390] ;  /* 0x0000e400ff067b82 */ /* 0x000e220000000a00 */
[----:B------:R-:W-:-:S05]  /*1640*/  IADD3 R9, PT, PT, R0, UR4, RZ ;  /* 0x0000000400097c10 */ /* 0x000fca000fffe0ff */
[----:B0-----:R-:W-:-:S05]  /*1650*/  IMAD.WIDE.U32 R6, R9, 0x4, R6 ;  /* 0x0000000409067825 */ /* 0x001fca00078e0006 */
[----:B------:R0:W-:Y:S04]  /*1660*/  REDG.E.ADD.F32.FTZ.RN.STRONG.GPU desc[UR10][R6.64], R17 ;  /* 0x00000011060079a6 */ /* 0x0001e8000c12f30a */
[----:B------:R0:W-:Y:S02]  /*1670*/  REDG.E.ADD.F32.FTZ.RN.STRONG.GPU desc[UR10][R4.64+0x4], R18 ;  /* 0x00000412040079a6 */ /* 0x0001e4000c12f30a */
.L_x_4:
[----:B------:R-:W-:-:S04]  /*1680*/  UISETP.GT.U32.AND UP0, UPT, UR5, 0x8, UPT ;  /* 0x000000080500788c */ /* 0x000fc8000bf04070 */
[----:B------:R-:W-:-:S09]  /*1690*/  UISETP.GT.U32.OR UP0, UPT, UR6, 0x117, UP0 ;  /* 0x000001170600788c */ /* 0x000fd20008704470 */
[----:B------:R-:W-:Y:S05]  /*16a0*/  BRA.U UP0, `(.L_x_5) ;  /* 0x0000000100107547 */ /* 0x000fea000b800000 */
[----:B------:R1:W-:Y:S04]  /*16b0*/  REDG.E.ADD.F32.FTZ.RN.STRONG.GPU desc[UR10][R4.64+0x8], R21 ;  /* 0x00000815040079a6 */ /* 0x0003e8000c12f30a */
[----:B------:R1:W-:Y:S04]  /*16c0*/  REDG.E.ADD.F32.FTZ.RN.STRONG.GPU desc[UR10][R4.64+0xc], R22 ;  /* 0x00000c16040079a6 */ /* 0x0003e8000c12f30a */
[----:B------:R1:W-:Y:S04]  /*16d0*/  REDG.E.ADD.F32.FTZ.RN.STRONG.GPU desc[UR10][R4.64+0x10], R23 ;  /* 0x00001017040079a6 */ /* 0x0003e8000c12f30a */
[----:B------:R1:W-:Y:S02]  /*16e0*/  REDG.E.ADD.F32.FTZ.RN.STRONG.GPU desc[UR10][R4.64+0x14], R24 ;  /* 0x00001418040079a6 */ /* 0x0003e4000c12f30a */
.L_x_5:
[----:B------:R-:W-:Y:S05]  /*16f0*/  BRA.U UP1, `(.L_x_6) ;  /* 0x0000000101147547 */ /* 0x000fea000b800000 */
[----:B01----:R-:W0:Y:S01]  /*1700*/  LDC.64 R4, c[0x0][0x390] ;  /* 0x0000e400ff047b82 */ /* 0x003e220000000a00 */
[----:B------:R-:W-:-:S05]  /*1710*/  IADD3 R7, PT, PT, R0, UR4, RZ ;  /* 0x0000000400077c10 */ /* 0x000fca000fffe0ff */
[----:B0-----:R-:W-:-:S05]  /*1720*/  IMAD.WIDE.U32 R4, R7, 0x4, R4 ;  /* 0x0000000407047825 */ /* 0x001fca00078e0004 */
[----:B------:R2:W-:Y:S04]  /*1730*/  REDG.E.ADD.F32.FTZ.RN.STRONG.GPU desc[UR10][R4.64+0xe0], R19 ;  /* 0x0000e013040079a6 */ /* 0x0005e8000c12f30a */
[----:B------:R2:W-:Y:S02]  /*1740*/  REDG.E.ADD.F32.FTZ.RN.STRONG.GPU desc[UR10][R4.64+0xe4], R20 ;  /* 0x0000e414040079a6 */ /* 0x0005e4000c12f30a */
.L_x_6:
[----:B------:R-:W-:-:S13]  /*1750*/  PLOP3.LUT P0, PT, PT, PT, UP0, 0x80, 0x8 ;  /* 0x000000000008781c */ /* 0x000fda0003f0f008 */
[----:B------:R-:W-:Y:S05]  /*1760*/  @P0 EXIT ;  /* 0x000000000000094d */ /* 0x000fea0003800000 */
[----:B0-----:R-:W0:Y:S01]  /*1770*/  LDC.64 R6, c[0x0][0x390] ;  /* 0x0000e400ff067b82 */ /* 0x001e220000000a00 */
[----:B------:R-:W-:-:S04]  /*1780*/  IADD3 R0, PT, PT, R0, UR4, RZ ;  /* 0x0000000400007c10 */ /* 0x000fc8000fffe0ff */
[C---:B-12---:R-:W-:Y:S02]  /*1790*/  IADD3 R5, PT, PT, R0.reuse, 0x2, RZ ;  /* 0x0000000200057810 */ /* 0x046fe40007ffe0ff */
[----:B------:R-:W-:-:S03]  /*17a0*/  IADD3 R9, PT, PT, R0, 0x4, RZ ;  /* 0x0000000400097810 */ /* 0x000fc60007ffe0ff */
[----:B0-----:R-:W-:-:S04]  /*17b0*/  IMAD.WIDE.U32 R4, R5, 0x4, R6 ;  /* 0x0000000405047825 */ /* 0x001fc800078e0006 */
[----:B------:R-:W-:Y:S01]  /*17c0*/  IMAD.WIDE.U32 R6, R9, 0x4, R6 ;  /* 0x0000000409067825 */ /* 0x000fe200078e0006 */
[----:B------:R-:W-:Y:S04]  /*17d0*/  REDG.E.ADD.F32.FTZ.RN.STRONG.GPU desc[UR10][R4.64+0xe0], R25 ;  /* 0x0000e019040079a6 */ /* 0x000fe8000c12f30a */
[----:B------:R-:W-:Y:S04]  /*17e0*/  REDG.E.ADD.F32.FTZ.RN.STRONG.GPU desc[UR10][R4.64+0xe4], R27 ;  /* 0x0000e41b040079a6 */ /* 0x000fe8000c12f30a */
[----:B------:R-:W-:Y:S04]  /*17f0*/  REDG.E.ADD.F32.FTZ.RN.STRONG.GPU desc[UR10][R6.64+0xe0], R3 ;  /* 0x0000e003060079a6 */ /* 0x000fe8000c12f30a */
[----:B------:R-:W-:Y:S01]  /*1800*/  REDG.E.ADD.F32.FTZ.RN.STRONG.GPU desc[UR10][R6.64+0xe4], R16 ;  /* 0x0000e410060079a6 */ /* 0x000fe2000c12f30a */
[----:B------:R-:W-:Y:S05]  /*1810*/  EXIT ;  /* 0x000000000000794d */ /* 0x000fea0003800000 */
.L_x_7:
[----:B------:R-:W-:-:S00]  /*1820*/  BRA `(.L_x_7) ;  /* 0xfffffffc00fc7947 */ /* 0x000fc0000383ffff */
[----:B------:R-:W-:-:S00]  /*1830*/  NOP ;  /* 0x0000000000007918 */ /* 0x000fc00000000000 */
        /* <DEDUP_REMOVED lines=12> */
.L_x_24:


//--------------------- .text._Z9transformPfS_    --------------------------
	.section	.text._Z9transformPfS_,"ax",@progbits
	.align	128
        .global         _Z9transformPfS_
        .type           _Z9transformPfS_,@function
        .size           _Z9transformPfS_,(.L_x_25 - _Z9transformPfS_)
        .other          _Z9transformPfS_,@"STO_CUDA_ENTRY STV_DEFAULT"
_Z9transformPfS_:
.text._Z9transformPfS_:
[----:B------:R-:W-:Y:S01]  /*0000*/  LDC R1, c[0x0][0x37c] ;  /* 0x0000df00ff017b82 */ /* 0x000fe20000000800 */
[----:B------:R-:W0:Y:S07]  /*0010*/  S2R R3, SR_TID.X ;  /* 0x0000000000037919 */ /* 0x000e2e0000002100 */
[----:B------:R-:W0:Y:S08]  /*0020*/  S2UR UR4, SR_CTAID.X ;  /* 0x00000000000479c3 */ /* 0x000e300000002500 */
[----:B------:R-:W0:Y:S02]  /*0030*/  LDC R0, c[0x0][0x360] ;  /* 0x0000d800ff007b82 */ /* 0x000e240000000800 */
[----:B0-----:R-:W-:-:S05]  /*0040*/  IMAD R3, R0, UR4, R3 ;  /* 0x0000000400037c24 */ /* 0x001fca000f8e0203 */
[----:B------:R-:W-:-:S13]  /*0050*/  ISETP.GT.U32.AND P0, PT, R3, 0x30fff, PT ;  /* 0x00030fff0300780c */ /* 0x000fda0003f04070 */
[----:B------:R-:W-:Y:S05]  /*0060*/  @P0 EXIT ;  /* 0x000000000000094d */ /* 0x000fea0003800000 */
[----:B------:R-:W0:Y:S01]  /*0070*/  LDCU UR4, c[0x0][0x370] ;  /* 0x00006e00ff0477ac */ /* 0x000e220008000800 */
[----:B------:R-:W1:Y:S01]  /*0080*/  LDCU.64 UR6, c[0x0][0x358] ;  /* 0x00006b00ff0677ac */ /* 0x000e620008000a00 */
[----:B0-----:R-:W-:-:S07]  /*0090*/  IMAD R0, R0, UR4, RZ ;  /* 0x0000000400007c24 */ /* 0x001fce000f8e02ff */
.L_x_14:
[----:B------:R-:W-:Y:S01]  /*00a0*/  IMAD.HI.U32 R6, R3, 0x5397829d, RZ ;  /* 0x5397829d03067827 */ /* 0x000fe200078e00ff */
[----:B0-----:R-:W0:Y:S04]  /*00b0*/  LDC.64 R4, c[0x0][0x380] ;  /* 0x0000e000ff047b82 */ /* 0x001e280000000a00 */
[----:B-1----:R-:W-:-:S05]  /*00c0*/  SHF.R.U32.HI R8, RZ, 0xa, R6 ;  /* 0x0000000aff087819 */ /* 0x002fca0000011606 */
[----:B------:R-:W-:-:S05]  /*00d0*/  IMAD R7, R8, -0xc40, R3 ;  /* 0xfffff3c008077824 */ /* 0x000fca00078e0203 */
[----:B------:R-:W-:-:S05]  /*00e0*/  LOP3.LUT R6, R7, 0xffff, RZ, 0xc0, !PT ;  /* 0x0000ffff07067812 */ /* 0x000fca00078ec0ff */
[----:B------:R-:W-:-:S05]  /*00f0*/  IMAD R6, R6, 0x925, RZ ;  /* 0x0000092506067824 */ /* 0x000fca00078e02ff */
[----:B------:R-:W-:Y:S01]  /*0100*/  SHF.R.U32.HI R9, RZ, 0x11, R6 ;  /* 0x00000011ff097819 */ /* 0x000fe20000011606 */
[----:B0-----:R-:W-:-:S03]  /*0110*/  IMAD.WIDE.U32 R4, R3, 0x4, R4 ;  /* 0x0000000403047825 */ /* 0x001fc600078e0004 */
[C---:B------:R-:W-:Y:S02]  /*0120*/  PRMT R6, R9.reuse, 0x9910, RZ ;  /* 0x0000991009067816 */ /* 0x040fe400000000ff */
[----:B-1---5:R0:W5:Y:S01]  /*0130*/  LDG.E R2, desc[UR6][R4.64] ;  /* 0x0000000604027981 */ /* 0x022162000c1e1900 */
[----:B------:R-:W-:Y:S01]  /*0140*/  VIADD R13, R9, 0x1 ;  /* 0x00000001090d7836 */ /* 0x000fe20000000000 */
[----:B------:R-:W-:Y:S01]  /*0150*/  BSSY.RECONVERGENT B0, `(.L_x_8) ;  /* 0x000002e000007945 */ /* 0x000fe20003800200 */
[----:B------:R-:W-:Y:S02]  /*0160*/  IMAD R6, R6, 0x38, RZ ;  /* 0x0000003806067824 */ /* 0x000fe400078e02ff */
[----:B------:R-:W-:Y:S02]  /*0170*/  IMAD.IADD R3, R0, 0x1, R3 ;  /* 0x0000000100037824 */ /* 0x000fe400078e0203 */
[----:B------:R-:W-:-:S03]  /*0180*/  IMAD.MOV R6, RZ, RZ, -R6 ;  /* 0x000000ffff067224 */ /* 0x000fc600078e0a06 */
[----:B------:R-:W-:Y:S02]  /*0190*/  ISETP.GE.U32.AND P0, PT, R3, 0x31000, PT ;  /* 0x000310000300780c */ /* 0x000fe40003f06070 */
[----:B0-----:R-:W-:Y:S01]  /*01a0*/  PRMT R4, R6, 0x7710, RZ ;  /* 0x0000771006047816 */ /* 0x001fe200000000ff */
[----:B------:R-:W-:-:S04]  /*01b0*/  HFMA2 R6, -RZ, RZ, 0, 2.562999725341796875e-06 ;  /* 0x0000002bff067431 */ /* 0x000fc800000001ff */
[C---:B------:R-:W-:Y:S02]  /*01c0*/  IMAD.IADD R4, R7.reuse, 0x1, R4 ;  /* 0x0000000107047824 */ /* 0x040fe400078e0204 */
[----:B------:R-:W-:-:S03]  /*01d0*/  IMAD.HI.U32 R7, R7, 0x4924925, RZ ;  /* 0x0492492507077827 */ /* 0x000fc600078e00ff */
[C---:B------:R-:W-:Y:S02]  /*01e0*/  PRMT R5, R4.reuse, 0x9910, RZ ;  /* 0x0000991004057816 */ /* 0x040fe400000000ff */
[----:B------:R-:W-:-:S03]  /*01f0*/  IADD3 R4, PT, PT, R4, 0x1, RZ ;  /* 0x0000000104047810 */ /* 0x000fc60007ffe0ff */
[----:B------:R-:W-:Y:S01]  /*0200*/  IMAD R5, R5, R6, 0x2b ;  /* 0x0000002b05057424 */ /* 0x000fe200078e0206 */
[----:B------:R-:W-:-:S04]  /*0210*/  LOP3.LUT R14, R4, 0xffff, RZ, 0xc0, !PT ;  /* 0x0000ffff040e7812 */ /* 0x000fc800078ec0ff */
[----:B------:R-:W-:-:S04]  /*0220*/  LOP3.LUT R5, R5, 0xffff, RZ, 0xc0, !PT ;  /* 0x0000ffff05057812 */ /* 0x000fc800078ec0ff */
[----:B------:R-:W-:-:S04]  /*0230*/  SHF.R.U32.HI R6, RZ, 0x8, R5 ;  /* 0x00000008ff067819 */ /* 0x000fc80000011605 */
[----:B------:R-:W-:-:S05]  /*0240*/  LOP3.LUT R6, R6, 0xffff, RZ, 0xc0, !PT ;  /* 0x0000ffff06067812 */ /* 0x000fca00078ec0ff */
[C---:B------:R-:W-:Y:S02]  /*0250*/  IMAD R5, R6.reuse, 0x1a, RZ ;  /* 0x0000001a06057824 */ /* 0x040fe400078e02ff */
[----:B------:R-:W-:Y:S02]  /*0260*/  IMAD R16, R6, 0x6, RZ ;  /* 0x0000000606107824 */ /* 0x000fe400078e02ff */
[----:B------:R-:W-:Y:S01]  /*0270*/  IMAD R8, R8, 0x2300, R5 ;  /* 0x0000230008087824 */ /* 0x000fe200078e0205 */
[----:B------:R-:W-:-:S03]  /*0280*/  SHF.R.U32.HI R5, RZ, 0x1, R13 ;  /* 0x00000001ff057819 */ /* 0x000fc6000001160d */
[----:B------:R-:W-:Y:S01]  /*0290*/  IMAD R7, R7, 0x8, R8 ;  /* 0x0000000807077824 */ /* 0x000fe200078e0208 */
[----:B------:R-:W-:-:S04]  /*02a0*/  VIMNMX.U32 R10, PT, PT, R5, 0x1b, PT ;  /* 0x0000001b050a7848 */ /* 0x000fc80003fe0000 */
[----:B------:R-:W-:-:S07]  /*02b0*/  IADD3 R15, PT, PT, R14, R7, RZ ;  /* 0x000000070e0f7210 */ /* 0x000fce0007ffe0ff */
.L_x_13:
[----:B0-----:R-:W-:-:S04]  /*02c0*/  LEA R4, R10, 0x4, 0x1 ;  /* 0x000000040a047811 */ /* 0x001fc800078e08ff */
[----:B------:R-:W-:-:S13]  /*02d0*/  ISETP.GT.U32.AND P1, PT, R4, R13, PT ;  /* 0x0000000d0400720c */ /* 0x000fda0003f24070 */
[----:B-1----:R-:W-:Y:S05]  /*02e0*/  @!P1 BRA `(.L_x_9) ;  /* 0x0000000000509947 */ /* 0x002fea0003800000 */
[----:B------:R-:W0:Y:S01]  /*02f0*/  LDC.64 R4, c[0x0][0x388] ;  /* 0x0000e200ff047b82 */ /* 0x000e220000000a00 */
[----:B------:R-:W-:Y:S01]  /*0300*/  BSSY.RECONVERGENT B1, `(.L_x_10) ;  /* 0x000000f000017945 */ /* 0x000fe20003800200 */
[----:B------:R-:W-:Y:S01]  /*0310*/  IMAD R7, R10, 0x130, R15 ;  /* 0x000001300a077824 */ /* 0x000fe200078e020f */
[----:B------:R-:W-:Y:S01]  /*0320*/  MOV R12, R6 ;  /* 0x00000006000c7202 */ /* 0x000fe20000000f00 */
[----:B------:R-:W-:-:S07]  /*0330*/  IMAD.MOV.U32 R11, RZ, RZ, R16 ;  /* 0x000000ffff0b7224 */ /* 0x000fce00078e0010 */
.L_x_12:
[----:B-1----:R-:W-:-:S05]  /*0340*/  VIADD R8, R11, 0x8 ;  /* 0x000000080b087836 */ /* 0x002fca0000000000 */
[----:B------:R-:W-:-:S13]  /*0350*/  ISETP.GT.U32.AND P1, PT, R8, R14, PT ;  /* 0x0000000e0800720c */ /* 0x000fda0003f24070 */
[----:B------:R-:W-:Y:S05]  /*0360*/  @!P1 BRA `(.L_x_11) ;  /* 0x0000000000209947 */ /* 0x000fea0003800000 */
[----:B------:R-:W-:Y:S01]  /*0370*/  IADD3 R9, PT, PT, R7, 0x8, RZ ;  /* 0x0000000807097810 */ /* 0x000fe20007ffe0ff */
[----:B------:R-:W-:Y:S01]  /*0380*/  VIADD R11, R11, 0xfffffffa ;  /* 0xfffffffa0b0b7836 */ /* 0x000fe20000000000 */
[C---:B------:R-:W-:Y:S01]  /*0390*/  ISETP.GT.AND P1, PT, R12.reuse, RZ, PT ;  /* 0x000000ff0c00720c */ /* 0x040fe20003f24270 */
[----:B------:R-:W-:Y:S01]  /*03a0*/  VIADD R7, R7, 0xffffffe6 ;  /* 0xffffffe607077836 */ /* 0x000fe20000000000 */
[----:B------:R-:W-:Y:S01]  /*03b0*/  IADD3 R12, PT, PT, R12, -0x1, RZ ;  /* 0xffffffff0c0c7810 */ /* 0x000fe20007ffe0ff */
[----:B0-----:R-:W-:-:S05]  /*03c0*/  IMAD.WIDE.U32 R8, R9, 0x4, R4 ;  /* 0x0000000409087825 */ /* 0x001fca00078e0004 */
[----:B-----5:R1:W-:Y:S05]  /*03d0*/  STG.E desc[UR6][R8.64], R2 ;  /* 0x0000000208007986 */ /* 0x0203ea000c101906 */
[----:B------:R-:W-:Y:S05]  /*03e0*/  @P1 BRA `(.L_x_12) ;  /* 0xfffffffc00d41947 */ /* 0x000fea000383ffff */
.L_x_11:
[----:B------:R-:W-:Y:S05]  /*03f0*/  BSYNC.RECONVERGENT B1 ;  /* 0x0000000000017941 */ /* 0x000fea0003800200 */
.L_x_10:
[C---:B------:R-:W-:Y:S02]  /*0400*/  ISETP.GT.AND P1, PT, R10.reuse, RZ, PT ;  /* 0x000000ff0a00720c */ /* 0x040fe40003f24270 */
[----:B------:R-:W-:-:S11]  /*0410*/  IADD3 R10, PT, PT, R10, -0x1, RZ ;  /* 0xffffffff0a0a7810 */ /* 0x000fd60007ffe0ff */
[----:B------:R-:W-:Y:S05]  /*0420*/  @P1 BRA `(.L_x_13) ;  /* 0xfffffffc00a41947 */ /* 0x000fea000383ffff */
.L_x_9:
[----:B------:R-:W-:Y:S05]  /*0430*/  BSYNC.RECONVERGENT B0 ;  /* 0x0000000000007941 */ /* 0x000fea0003800200 */
.L_x_8:
[----:B------:R-:W-:Y:S05]  /*0440*/  @!P0 BRA `(.L_x_14) ;  /* 0xfffffffc00148947 */ /* 0x000fea000383ffff */
[----:B------:R-:W-:Y:S05]  /*0450*/  EXIT ;  /* 0x000000000000794d */ /* 0x000fea0003800000 */
.L_x_15:
        /* <DEDUP_REMOVED lines=10> */
.L_x_25:


//--------------------- .text.default_function_kernel0 --------------------------
	.section	.text.default_function_kernel0,"ax",@progbits
	.align	128
        .global         default_function_kernel0
        .type           default_function_kernel0,@function
        .size           default_function_kernel0,(.L_x_26 - default_function_kernel0)
        .other          default_function_kernel0,@"STO_CUDA_ENTRY STV_DEFAULT"
default_function_kernel0:
.text.default_function_kernel0:
[----:B------:R-:W-:Y:S01]  /*0000*/  LDC R1, c[0x0][0x37c] ;  /* 0x0000df00ff017b82 */ /* 0x000fe20000000800 */
[----:B------:R-:W0:Y:S01]  /*0010*/  S2R R0, SR_TID.Y ;  /* 0x0000000000007919 */ /* 0x000e220000002200 */
[----:B------:R-:W-:Y:S01]  /*0020*/  HFMA2 R70, -RZ, RZ, 0, 0 ;  /* 0x00000000ff467431 */ /* 0x000fe200000001ff */
[----:B------:R-:W-:Y:S02]  /*0030*/  CS2R R84, SRZ ;  /* 0x0000000000547805 */ /* 0x000fe4000001ff00 */
[----:B------:R-:W-:Y:S01]  /*0040*/  CS2R R78, SRZ ;  /* 0x00000000004e7805 */ /* 0x000fe2000001ff00 */
[----:B------:R-:W1:Y:S01]  /*0050*/  S2R R16, SR_TID.X ;  /* 0x0000000000107919 */ /* 0x000e620000002100 */
[----:B------:R-:W-:Y:S02]  /*0060*/  CS2R R82, SRZ ;  /* 0x0000000000527805 */ /* 0x000fe4000001ff00 */
[----:B------:R-:W-:Y:S02]  /*0070*/  CS2R R80, SRZ ;  /* 0x0000000000507805 */ /* 0x000fe4000001ff00 */
[----:B------:R-:W-:Y:S01]  /*0080*/  CS2R R68, SRZ ;  /* 0x0000000000447805 */ /* 0x000fe2000001ff00 */
[----:B------:R-:W2:Y:S01]  /*0090*/  S2R R2, SR_TID.Z ;  /* 0x0000000000027919 */ /* 0x000ea20000002300 */
[----:B------:R-:W-:-:S02]  /*00a0*/  CS2R R86, SRZ ;  /* 0x0000000000567805 */ /* 0x000fc4000001ff00 */
[----:B------:R-:W-:Y:S02]  /*00b0*/  CS2R R88, SRZ ;  /* 0x0000000000587805 */ /* 0x000fe4000001ff00 */
[----:B------:R-:W-:Y:S01]  /*00c0*/  CS2R R94, SRZ ;  /* 0x00000000005e7805 */ /* 0x000fe2000001ff00 */
[----:B------:R-:W3:Y:S01]  /*00d0*/  S2R R10, SR_CgaCtaId ;  /* 0x00000000000a7919 */ /* 0x000ee20000008800 */
[----:B------:R-:W-:Y:S02]  /*00e0*/  CS2R R92, SRZ ;  /* 0x00000000005c7805 */ /* 0x000fe4000001ff00 */
[----:B------:R-:W-:Y:S02]  /*00f0*/  CS2R R90, SRZ ;  /* 0x00000000005a7805 */ /* 0x000fe4000001ff00 */
[----:B------:R-:W-:Y:S01]  /*0100*/  MOV R115, RZ ;  /* 0x000000ff00737202 */ /* 0x000fe20000000f00 */
[----:B------:R-:W4:Y:S01]  /*0110*/  S2R R13, SR_CTAID.X ;  /* 0x00000000000d7919 */ /* 0x000f220000002500 */
[----:B------:R-:W-:-:S02]  /*0120*/  CS2R R96, SRZ ;  /* 0x0000000000607805 */ /* 0x000fc4000001ff00 */
[----:B------:R-:W-:Y:S02]  /*0130*/  CS2R R98, SRZ ;  /* 0x0000000000627805 */ /* 0x000fe4000001ff00 */
[----:B------:R-:W-:Y:S01]  /*0140*/  CS2R R100, SRZ ;  /* 0x0000000000647805 */ /* 0x000fe2000001ff00 */
[----:B------:R-:W2:Y:S01]  /*0150*/  LDCU.64 UR6, c[0x0][0x358] ;  /* 0x00006b00ff0677ac */ /* 0x000ea20008000a00 */
[----:B0-----:R-:W-:-:S04]  /*0160*/  IMAD R7, R0, 0x1d, RZ ;  /* 0x0000001d00077824 */ /* 0x001fc800078e02ff */
[C---:B-1----:R-:W-:Y:S01]  /*0170*/  IMAD R8, R16.reuse, 0xf, R7 ;  /* 0x0000000f10087824 */ /* 0x042fe200078e0207 */
[----:B------:R-:W-:Y:S01]  /*0180*/  SHF.L.U32 R11, R16, 0x2, RZ ;  /* 0x00000002100b7819 */ /* 0x000fe200000006ff */
[----:B------:R-:W-:Y:S02]  /*0190*/  VIADD R41, R7, 0xe ;  /* 0x0000000e07297836 */ /* 0x000fe40000000000 */
[C---:B------:R-:W-:Y:S01]  /*01a0*/  VIADD R49, R8.reuse, 0x8 ;  /* 0x0000000808317836 */ /* 0x040fe20000000000 */
[C---:B------:R-:W-:Y:S01]  /*01b0*/  IADD3 R3, PT, PT, R8.reuse, 0xe, RZ ;  /* 0x0000000e08037810 */ /* 0x040fe20007ffe0ff */
[C---:B------:R-:W-:Y:S01]  /*01c0*/  VIADD R42, R8.reuse, 0x1 ;  /* 0x00000001082a7836 */ /* 0x040fe20000000000 */
[C---:B------:R-:W-:Y:S01]  /*01d0*/  LOP3.LUT R12, R8.reuse, 0xffff, RZ, 0xc0, !PT ;  /* 0x0000ffff080c7812 */ /* 0x040fe200078ec0ff */
[----:B------:R-:W-:Y:S01]  /*01e0*/  VIADD R50, R8, 0x9 ;  /* 0x0000000908327836 */ /* 0x000fe20000000000 */
[----:B------:R-:W-:Y:S02]  /*01f0*/  LOP3.LUT R3, R3, 0xffff, RZ, 0xc0, !PT ;  /* 0x0000ffff03037812 */ /* 0x000fe400078ec0ff */
[----:B------:R-:W-:-:S02]  /*0200*/  SHF.R.U32.HI R4, RZ, 0x1, R12 ;  /* 0x00000001ff047819 */ /* 0x000fc4000001160c */
[----:B------:R-:W-:Y:S01]  /*0210*/  IADD3 R43, PT, PT, R8, 0x2, RZ ;  /* 0x00000002082b7810 */ /* 0x000fe20007ffe0ff */
[----:B------:R-:W-:Y:S01]  /*0220*/  IMAD R3, R3, 0x469f, RZ ;  /* 0x0000469f03037824 */ /* 0x000fe200078e02ff */
[----:B------:R-:W-:Y:S02]  /*0230*/  LOP3.LUT R5, R4, 0xffff, RZ, 0xc0, !PT ;  /* 0x0000ffff04057812 */ /* 0x000fe400078ec0ff */
[----:B------:R-:W-:Y:S02]  /*0240*/  MOV R4, 0x400 ;  /* 0x0000040000047802 */ /* 0x000fe40000000f00 */
[----:B------:R-:W-:Y:S01]  /*0250*/  SHF.R.U32.HI R9, RZ, 0x15, R3 ;  /* 0x00000015ff097819 */ /* 0x000fe20000011603 */
[----:B--2---:R-:W-:Y:S01]  /*0260*/  IMAD R5, R2, 0x74, R5 ;  /* 0x0000007402057824 */ /* 0x004fe200078e0205 */
[----:B------:R-:W-:Y:S01]  /*0270*/  IADD3 R25, PT, PT, R4, 0x1d00, RZ ;  /* 0x00001d0004197810 */ /* 0x000fe20007ffe0ff */
[----:B------:R-:W-:Y:S01]  /*0280*/  IMAD R3, R2, 0xe8, R7 ;  /* 0x000000e802037824 */ /* 0x000fe200078e0207 */
[----:B------:R-:W-:Y:S01]  /*0290*/  IADD3 R45, PT, PT, R8, 0x4, RZ ;  /* 0x00000004082d7810 */ /* 0x000fe20007ffe0ff */
[----:B------:R-:W-:Y:S01]  /*02a0*/  IMAD R9, R2, 0x2, R9 ;  /* 0x0000000202097824 */ /* 0x000fe200078e0209 */
[----:B------:R-:W-:Y:S01]  /*02b0*/  ISETP.GT.U32.AND P0, PT, R5, 0x398, PT ;  /* 0x000003980500780c */ /* 0x000fe20003f04070 */
[----:B------:R-:W-:Y:S01]  /*02c0*/  IMAD R6, R16, 0xf, R3 ;  /* 0x0000000f10067824 */ /* 0x000fe200078e0203 */
[----:B---3--:R-:W-:Y:S01]  /*02d0*/  LEA R5, R10, R4, 0x18 ;  /* 0x000000040a057211 */ /* 0x008fe200078ec0ff */
[----:B------:R-:W-:Y:S01]  /*02e0*/  IMAD R4, R0, 0x38, R11 ;  /* 0x0000003800047824 */ /* 0x000fe200078e020b */
[----:B------:R-:W-:-:S02]  /*02f0*/  ISETP.GT.U32.OR P0, PT, R9, 0xf, P0 ;  /* 0x0000000f0900780c */ /* 0x000fc40000704470 */
[----:B------:R-:W-:Y:S02]  /*0300*/  LOP3.LUT R9, R41, 0xffff, RZ, 0xc0, !PT ;  /* 0x0000ffff29097812 */ /* 0x000fe400078ec0ff */
[-C--:B------:R-:W-:Y:S02]  /*0310*/  LEA R3, R3, R5.reuse, 0x2 ;  /* 0x0000000503037211 */ /* 0x080fe400078e10ff */
[----:B------:R-:W-:Y:S01]  /*0320*/  IADD3 R4, PT, PT, R5, R4, RZ ;  /* 0x0000000405047210 */ /* 0x000fe20007ffe0ff */
[----:B------:R-:W-:Y:S01]  /*0330*/  IMAD R11, R9, 0x469f, RZ ;  /* 0x0000469f090b7824 */ /* 0x000fe200078e02ff */
[C---:B------:R-:W-:Y:S02]  /*0340*/  LEA R5, R6.reuse, R5, 0x2 ;  /* 0x0000000506057211 */ /* 0x040fe400078e10ff */
[----:B------:R-:W-:Y:S02]  /*0350*/  ISETP.GT.U32.OR P1, PT, R6, 0x731, P0 ;  /* 0x000007310600780c */ /* 0x000fe40000724470 */
[----:B------:R-:W-:-:S02]  /*0360*/  LOP3.LUT R6, R43, 0xffff, RZ, 0xc0, !PT ;  /* 0x0000ffff2b067812 */ /* 0x000fc400078ec0ff */
[----:B------:R-:W-:Y:S02]  /*0370*/  IADD3 R47, PT, PT, R8, 0x6, RZ ;  /* 0x00000006082f7810 */ /* 0x000fe40007ffe0ff */
[----:B------:R-:W-:Y:S01]  /*0380*/  LOP3.LUT R7, R45, 0xffff, RZ, 0xc0, !PT ;  /* 0x0000ffff2d077812 */ /* 0x000fe200078ec0ff */
[----:B------:R-:W-:Y:S01]  /*0390*/  IMAD R15, R6, 0x469f, RZ ;  /* 0x0000469f060f7824 */ /* 0x000fe200078e02ff */
[----:B------:R-:W-:Y:S02]  /*03a0*/  LOP3.LUT R9, R47, 0xffff, RZ, 0xc0, !PT ;  /* 0x0000ffff2f097812 */ /* 0x000fe400078ec0ff */
[----:B------:R-:W-:Y:S01]  /*03b0*/  LEA R25, R10, R25, 0x18 ;  /* 0x000000190a197211 */ /* 0x000fe200078ec0ff */
[----:B------:R-:W-:Y:S01]  /*03c0*/  IMAD R7, R7, 0x469f, RZ ;  /* 0x0000469f07077824 */ /* 0x000fe200078e02ff */
[----:B------:R-:W-:Y:S01]  /*03d0*/  SHF.R.U32.HI R6, RZ, 0x15, R11 ;  /* 0x00000015ff067819 */ /* 0x000fe2000001160b */
[----:B------:R-:W-:Y:S01]  /*03e0*/  IMAD R9, R9, 0x469f, RZ ;  /* 0x0000469f09097824 */ /* 0x000fe200078e02ff */
[----:B------:R-:W-:-:S02]  /*03f0*/  LOP3.LUT R10, R49, 0xffff, RZ, 0xc0, !PT ;  /* 0x0000ffff310a7812 */ /* 0x000fc400078ec0ff */
[----:B------:R-:W-:Y:S02]  /*0400*/  PRMT R11, R6, 0x9910, RZ ;  /* 0x00009910060b7816 */ /* 0x000fe400000000ff */
[----:B------:R-:W-:Y:S01]  /*0410*/  SHF.R.U32.HI R15, RZ, 0x15, R15 ;  /* 0x00000015ff0f7819 */ /* 0x000fe2000001160f */
[----:B------:R-:W-:Y:S01]  /*0420*/  IMAD R10, R10, 0x469f, RZ ;  /* 0x0000469f0a0a7824 */ /* 0x000fe200078e02ff */
[----:B------:R-:W-:Y:S02]  /*0430*/  SHF.R.U32.HI R19, RZ, 0x15, R7 ;  /* 0x00000015ff137819 */ /* 0x000fe40000011607 */
[----:B------:R-:W-:Y:S01]  /*0440*/  SHF.R.U32.HI R21, RZ, 0x15, R9 ;  /* 0x00000015ff157819 */ /* 0x000fe20000011609 */
[----:B------:R-:W-:Y:S01]  /*0450*/  IMAD R9, R11, 0x74, RZ ;  /* 0x000000740b097824 */ /* 0x000fe200078e02ff */
[----:B------:R-:W-:Y:S02]  /*0460*/  PRMT R6, R15, 0x9910, RZ ;  /* 0x000099100f067816 */ /* 0x000fe400000000ff */
[----:B------:R-:W-:-:S02]  /*0470*/  PRMT R7, R19, 0x9910, RZ ;  /* 0x0000991013077816 */ /* 0x000fc400000000ff */
[----:B------:R-:W-:Y:S01]  /*0480*/  SHF.R.U32.HI R27, RZ, 0x15, R10 ;  /* 0x00000015ff1b7819 */ /* 0x000fe2000001160a */
[----:B------:R-:W-:Y:S01]  /*0490*/  IMAD R6, R6, 0x74, RZ ;  /* 0x0000007406067824 */ /* 0x000fe200078e02ff */
[----:B------:R-:W-:Y:S01]  /*04a0*/  IADD3 R9, PT, PT, RZ, -R9, RZ ;  /* 0x80000009ff097210 */ /* 0x000fe20007ffe0ff */
[----:B------:R-:W-:Y:S01]  /*04b0*/  IMAD R7, R7, 0x74, RZ ;  /* 0x0000007407077824 */ /* 0x000fe200078e02ff */
[----:B------:R-:W-:Y:S02]  /*04c0*/  PRMT R17, R27, 0x9910, RZ ;  /* 0x000099101b117816 */ /* 0x000fe400000000ff */
[----:B------:R-:W-:Y:S02]  /*04d0*/  PRMT R11, R21, 0x9910, RZ ;  /* 0x00009910150b7816 */ /* 0x000fe400000000ff */
[----:B------:R-:W-:Y:S02]  /*04e0*/  PRMT R14, R9, 0x7710, RZ ;  /* 0x00007710090e7816 */ /* 0x000fe400000000ff */
[----:B------:R-:W-:-:S02]  /*04f0*/  MOV R9, R17 ;  /* 0x0000001100097202 */ /* 0x000fc40000000f00 */
[----:B------:R-:W-:Y:S02]  /*0500*/  IADD3 R6, PT, PT, RZ, -R6, RZ ;  /* 0x80000006ff067210 */ /* 0x000fe40007ffe0ff */
[----:B------:R-:W-:Y:S01]  /*0510*/  IADD3 R10, PT, PT, RZ, -R7, RZ ;  /* 0x80000007ff0a7210 */ /* 0x000fe20007ffe0ff */
[----:B------:R-:W-:Y:S01]  /*0520*/  IMAD.MOV.U32 R7, RZ, RZ, R11 ;  /* 0x000000ffff077224 */ /* 0x000fe200078e000b */
[----:B------:R-:W-:Y:S01]  /*0530*/  PRMT R6, R6, 0x7710, RZ ;  /* 0x0000771006067816 */ /* 0x000fe200000000ff */
[----:B------:R-:W-:Y:S01]  /*0540*/  IMAD R9, R9, 0x74, RZ ;  /* 0x0000007409097824 */ /* 0x000fe200078e02ff */
[----:B------:R-:W-:Y:S01]  /*0550*/  PRMT R10, R10, 0x7710, RZ ;  /* 0x000077100a0a7816 */ /* 0x000fe200000000ff */
[----:B------:R-:W-:Y:S01]  /*0560*/  IMAD R7, R7, 0x74, RZ ;  /* 0x0000007407077824 */ /* 0x000fe200078e02ff */
[----:B------:R-:W-:Y:S01]  /*0570*/  IADD3 R43, PT, PT, R43, R6, RZ ;  /* 0x000000062b2b7210 */ /* 0x000fe20007ffe0ff */
[----:B------:R-:W-:Y:S01]  /*0580*/  IMAD.MOV R9, RZ, RZ, -R9 ;  /* 0x000000ffff097224 */ /* 0x000fe200078e0a09 */
[----:B----4-:R-:W-:Y:S01]  /*0590*/  SHF.L.U32 R6, R13, 0x1, RZ ;  /* 0x000000010d067819 */ /* 0x010fe200000006ff */
[----:B------:R-:W-:Y:S01]  /*05a0*/  IMAD.IADD R45, R45, 0x1, R10 ;  /* 0x000000012d2d7824 */ /* 0x000fe200078e020a */
[----:B------:R-:W-:Y:S01]  /*05b0*/  IADD3 R7, PT, PT, RZ, -R7, RZ ;  /* 0x80000007ff077210 */ /* 0x000fe20007ffe0ff */
[----:B------:R-:W-:Y:S01]  /*05c0*/  IMAD R11, R12, 0x469f, RZ ;  /* 0x0000469f0c0b7824 */ /* 0x000fe200078e02ff */
[----:B------:R-:W-:-:S02]  /*05d0*/  IADD3 R51, PT, PT, R8, 0xa, RZ ;  /* 0x0000000a08337810 */ /* 0x000fc40007ffe0ff */
[----:B------:R-:W-:Y:S02]  /*05e0*/  IADD3 R41, PT, PT, R41, R14, RZ ;  /* 0x0000000e29297210 */ /* 0x000fe40007ffe0ff */
[----:B------:R-:W-:Y:S01]  /*05f0*/  PRMT R14, R9, 0x7710, RZ ;  /* 0x00007710090e7816 */ /* 0x000fe200000000ff */
[----:B------:R-:W-:Y:S01]  /*0600*/  IMAD R9, R2, 0x1880, R6 ;  /* 0x0000188002097824 */ /* 0x000fe200078e0206 */
[----:B------:R-:W-:Y:S02]  /*0610*/  IADD3 R44, PT, PT, R8, 0x3, RZ ;  /* 0x00000003082c7810 */ /* 0x000fe40007ffe0ff */
[----:B------:R-:W-:Y:S01]  /*0620*/  PRMT R10, R7, 0x7710, RZ ;  /* 0x00007710070a7816 */ /* 0x000fe200000000ff */
[----:B------:R-:W-:Y:S01]  /*0630*/  IMAD.IADD R49, R49, 0x1, R14 ;  /* 0x0000000131317824 */ /* 0x000fe200078e020e */
[----:B------:R-:W-:Y:S02]  /*0640*/  IADD3 R7, PT, PT, R0, R16, RZ ;  /* 0x0000001000077210 */ /* 0x000fe40007ffe0ff */
[----:B------:R-:W-:-:S02]  /*0650*/  LOP3.LUT R13, R51, 0xffff, RZ, 0xc0, !PT ;  /* 0x0000ffff330d7812 */ /* 0x000fc400078ec0ff */
[----:B------:R-:W-:Y:S02]  /*0660*/  LOP3.LUT R12, R44, 0xffff, RZ, 0xc0, !PT ;  /* 0x0000ffff2c0c7812 */ /* 0x000fe400078ec0ff */
[----:B------:R-:W-:Y:S01]  /*0670*/  LOP3.LUT R26, R7, 0x1, RZ, 0xc0, !PT ;  /* 0x00000001071a7812 */ /* 0x000fe200078ec0ff */
[----:B------:R-:W-:Y:S01]  /*0680*/  IMAD R13, R13, 0x469f, RZ ;  /* 0x0000469f0d0d7824 */ /* 0x000fe200078e02ff */
[----:B------:R-:W-:Y:S01]  /*0690*/  IADD3 R9, PT, PT, R9, -0x39, RZ ;  /* 0xffffffc709097810 */ /* 0x000fe20007ffe0ff */
[----:B------:R-:W-:Y:S01]  /*06a0*/  IMAD R12, R12, 0x469f, RZ ;  /* 0x0000469f0c0c7824 */ /* 0x000fe200078e02ff */
[----:B------:R-:W-:Y:S02]  /*06b0*/  IADD3 R47, PT, PT, R47, R10, RZ ;  /* 0x0000000a2f2f7210 */ /* 0x000fe40007ffe0ff */
[----:B------:R-:W-:Y:S02]  /*06c0*/  LOP3.LUT R10, RZ, 0x1, R7, 0x44, !PT ;  /* 0x00000001ff0a7812 */ /* 0x000fe400078e4407 */
[----:B------:R-:W-:-:S02]  /*06d0*/  IADD3 R53, PT, PT, R8, 0xc, RZ ;  /* 0x0000000c08357810 */ /* 0x000fc40007ffe0ff */
[----:B------:R-:W-:Y:S02]  /*06e0*/  IADD3 R20, PT, PT, R26, R9, RZ ;  /* 0x000000091a147210 */ /* 0x000fe40007ffe0ff */
[----:B------:R-:W-:Y:S02]  /*06f0*/  SHF.R.U32.HI R29, RZ, 0x15, R13 ;  /* 0x00000015ff1d7819 */ /* 0x000fe4000001160d */
[----:B------:R-:W-:Y:S02]  /*0700*/  LEA R23, R2, R0, 0x3 ;  /* 0x0000000002177211 */ /* 0x000fe400078e18ff */
[----:B------:R-:W-:Y:S01]  /*0710*/  ISETP.GT.U32.AND P0, PT, R8, 0xd9, PT ;  /* 0x000000d90800780c */ /* 0x000fe20003f04070 */
[----:B------:R-:W-:Y:S01]  /*0720*/  IMAD R18, R29, 0xc40, R20 ;  /* 0x00000c401d127824 */ /* 0x000fe200078e0214 */
[----:B------:R-:W-:Y:S02]  /*0730*/  IADD3 R22, PT, PT, R9, R10, RZ ;  /* 0x0000000a09167210 */ /* 0x000fe40007ffe0ff */
[----:B------:R-:W-:-:S02]  /*0740*/  LOP3.LUT R14, R53, 0xffff, RZ, 0xc0, !PT ;  /* 0x0000ffff350e7812 */ /* 0x000fc400078ec0ff */
[----:B------:R-:W-:Y:S02]  /*0750*/  LOP3.LUT R10, R42, 0xffff, RZ, 0xc0, !PT ;  /* 0x0000ffff2a0a7812 */ /* 0x000fe400078ec0ff */
[----:B------:R-:W-:Y:S01]  /*0760*/  SHF.R.U32.HI R17, RZ, 0x15, R12 ;  /* 0x00000015ff117819 */ /* 0x000fe2000001160c */
[--C-:B------:R-:W-:Y:S01]  /*0770*/  IMAD R12, R19, 0xc40, R20.reuse ;  /* 0x00000c40130c7824 */ /* 0x100fe200078e0214 */
[----:B------:R-:W-:Y:S01]  /*0780*/  SHF.R.U32.HI R11, RZ, 0x15, R11 ;  /* 0x00000015ff0b7819 */ /* 0x000fe2000001160b */
[----:B------:R-:W-:Y:S01]  /*0790*/  IMAD R14, R14, 0x469f, RZ ;  /* 0x0000469f0e0e7824 */ /* 0x000fe200078e02ff */
[----:B------:R-:W-:Y:S01]  /*07a0*/  PRMT R19, R29, 0x9910, RZ ;  /* 0x000099101d137816 */ /* 0x000fe200000000ff */
[----:B------:R-:W-:Y:S01]  /*07b0*/  IMAD R10, R10, 0x469f, RZ ;  /* 0x0000469f0a0a7824 */ /* 0x000fe200078e02ff */
[----:B------:R-:W-:Y:S01]  /*07c0*/  LEA R23, R23, R16, 0x1 ;  /* 0x0000001017177211 */ /* 0x000fe200078e08ff */
[--C-:B------:R-:W-:Y:S01]  /*07d0*/  IMAD R9, R11, 0xc40, R20.reuse ;  /* 0x00000c400b097824 */ /* 0x100fe200078e0214 */
[----:B------:R-:W-:Y:S01]  /*07e0*/  ISETP.NE.OR P0, PT, R16, RZ, P0 ;  /* 0x000000ff1000720c */ /* 0x000fe20000705670 */
[----:B------:R-:W-:Y:S01]  /*07f0*/  IMAD R16, R27, 0xc40, R20 ;  /* 0x00000c401b107824 */ /* 0x000fe200078e0214 */
[C---:B------:R-:W-:Y:S01]  /*0800*/  PRMT R27, R17.reuse, 0x9910, RZ ;  /* 0x00009910111b7816 */ /* 0x040fe200000000ff */
[----:B------:R-:W-:Y:S01]  /*0810*/  IMAD R29, R17, 0xc40, R22 ;  /* 0x00000c40111d7824 */ /* 0x000fe200078e0216 */
[----:B------:R-:W-:Y:S01]  /*0820*/  PRMT R24, R11, 0x9910, RZ ;  /* 0x000099100b187816 */ /* 0x000fe200000000ff */
[----:B------:R-:W-:Y:S01]  /*0830*/  IMAD R11, R19, 0x74, RZ ;  /* 0x00000074130b7824 */ /* 0x000fe200078e02ff */
[----:B------:R-:W-:Y:S01]  /*0840*/  SHF.R.U32.HI R31, RZ, 0x15, R14 ;  /* 0x00000015ff1f7819 */ /* 0x000fe2000001160e */
[----:B------:R-:W-:Y:S01]  /*0850*/  IMAD.MOV.U32 R19, RZ, RZ, R27 ;  /* 0x000000ffff137224 */ /* 0x000fe200078e001b */
[----:B------:R-:W-:Y:S01]  /*0860*/  SHF.R.U32.HI R13, RZ, 0x15, R10 ;  /* 0x00000015ff0d7819 */ /* 0x000fe2000001160a */
[--C-:B------:R-:W-:Y:S01]  /*0870*/  IMAD R14, R21, 0xc40, R20.reuse ;  /* 0x00000c40150e7824 */ /* 0x100fe200078e0214 */
[----:B------:R-:W-:Y:S01]  /*0880*/  IADD3 R27, PT, PT, RZ, -R11, RZ ;  /* 0x8000000bff1b7210 */ /* 0x000fe20007ffe0ff */
[--C-:B------:R-:W-:Y:S01]  /*0890*/  IMAD R10, R15, 0xc40, R20.reuse ;  /* 0x00000c400f0a7824 */ /* 0x100fe200078e0214 */
[----:B------:R-:W-:Y:S01]  /*08a0*/  PRMT R21, R31, 0x9910, RZ ;  /* 0x000099101f157816 */ /* 0x000fe200000000ff */
[----:B------:R-:W-:Y:S01]  /*08b0*/  IMAD R11, R24, 0x74, RZ ;  /* 0x00000074180b7824 */ /* 0x000fe200078e02ff */
[----:B------:R-:W-:Y:S01]  /*08c0*/  PRMT R15, R13, 0x9910, RZ ;  /* 0x000099100d0f7816 */ /* 0x000fe200000000ff */
[----:B------:R-:W-:Y:S01]  /*08d0*/  IMAD R19, R19, 0x74, RZ ;  /* 0x0000007413137824 */ /* 0x000fe200078e02ff */
[C---:B------:R-:W-:Y:S01]  /*08e0*/  IADD3 R46, PT, PT, R8.reuse, 0x5, RZ ;  /* 0x00000005082e7810 */ /* 0x040fe20007ffe0ff */
[----:B------:R-:W-:Y:S01]  /*08f0*/  IMAD R21, R21, 0x74, RZ ;  /* 0x0000007415157824 */ /* 0x000fe200078e02ff */
[----:B------:R-:W-:Y:S01]  /*0900*/  IADD3 R11, PT, PT, RZ, -R11, RZ ;  /* 0x8000000bff0b7210 */ /* 0x000fe20007ffe0ff */
[----:B------:R-:W-:Y:S01]  /*0910*/  IMAD.MOV R19, RZ, RZ, -R19 ;  /* 0x000000ffff137224 */ /* 0x000fe200078e0a13 */
[----:B------:R-:W-:Y:S01]  /*0920*/  IADD3 R52, PT, PT, R8, 0xb, RZ ;  /* 0x0000000b08347810 */ /* 0x000fe20007ffe0ff */
[----:B------:R-:W-:Y:S01]  /*0930*/  IMAD R15, R15, 0x74, RZ ;  /* 0x000000740f0f7824 */ /* 0x000fe200078e02ff */
[----:B------:R-:W-:Y:S01]  /*0940*/  PRMT R11, R11, 0x7710, RZ ;  /* 0x000077100b0b7816 */ /* 0x000fe200000000ff */
[----:B------:R-:W-:Y:S01]  /*0950*/  IMAD R20, R31, 0xc40, R20 ;  /* 0x00000c401f147824 */ /* 0x000fe200078e0214 */
[----:B------:R-:W-:-:S02]  /*0960*/  IADD3 R21, PT, PT, RZ, -R21, RZ ;  /* 0x80000015ff157210 */ /* 0x000fc40007ffe0ff */
[----:B------:R-:W-:Y:S02]  /*0970*/  PRMT R19, R19, 0x7710, RZ ;  /* 0x0000771013137816 */ /* 0x000fe400000000ff */
[----:B------:R-:W-:Y:S02]  /*0980*/  IADD3 R15, PT, PT, RZ, -R15, RZ ;  /* 0x8000000fff0f7210 */ /* 0x000fe40007ffe0ff */
[----:B------:R-:W-:Y:S02]  /*0990*/  PRMT R24, R27, 0x7710, RZ ;  /* 0x000077101b187816 */ /* 0x000fe400000000ff */
[C---:B------:R-:W-:Y:S02]  /*09a0*/  IADD3 R48, PT, PT, R8.reuse, 0x7, RZ ;  /* 0x0000000708307810 */ /* 0x040fe40007ffe0ff */
[C---:B------:R-:W-:Y:S02]  /*09b0*/  IADD3 R40, PT, PT, R8.reuse, R11, RZ ;  /* 0x0000000b08287210 */ /* 0x040fe40007ffe0ff */
[----:B------:R-:W-:-:S02]  /*09c0*/  IADD3 R54, PT, PT, R8, 0xd, RZ ;  /* 0x0000000d08367810 */ /* 0x000fc40007ffe0ff */
[----:B------:R-:W-:Y:S02]  /*09d0*/  PRMT R28, R21, 0x7710, RZ ;  /* 0x00007710151c7816 */ /* 0x000fe400000000ff */
[----:B------:R-:W-:Y:S02]  /*09e0*/  IADD3 R44, PT, PT, R44, R19, RZ ;  /* 0x000000132c2c7210 */ /* 0x000fe40007ffe0ff */
[----:B------:R-:W-:Y:S02]  /*09f0*/  LOP3.LUT R8, R46, 0xffff, RZ, 0xc0, !PT ;  /* 0x0000ffff2e087812 */ /* 0x000fe400078ec0ff */
[----:B------:R-:W-:Y:S02]  /*0a00*/  PRMT R15, R15, 0x7710, RZ ;  /* 0x000077100f0f7816 */ /* 0x000fe400000000ff */
[----:B------:R-:W-:Y:S01]  /*0a10*/  LOP3.LUT R19, R50, 0xffff, RZ, 0xc0, !PT ;  /* 0x0000ffff32137812 */ /* 0x000fe200078ec0ff */
[----:B------:R-:W-:Y:S01]  /*0a20*/  IMAD R8, R8, 0x469f, RZ ;  /* 0x0000469f08087824 */ /* 0x000fe200078e02ff */
[----:B------:R-:W-:Y:S01]  /*0a30*/  LOP3.LUT R21, R52, 0xffff, RZ, 0xc0, !PT ;  /* 0x0000ffff34157812 */ /* 0x000fe200078ec0ff */
[----:B------:R-:W-:Y:S01]  /*0a40*/  IMAD.IADD R42, R42, 0x1, R15 ;  /* 0x000000012a2a7824 */ /* 0x000fe200078e020f */
[----:B------:R-:W-:Y:S01]  /*0a50*/  IADD3 R51, PT, PT, R51, R24, RZ ;  /* 0x0000001833337210 */ /* 0x000fe20007ffe0ff */
[----:B------:R-:W-:Y:S01]  /*0a60*/  IMAD R19, R19, 0x469f, RZ ;  /* 0x0000469f13137824 */ /* 0x000fe200078e02ff */
[----:B------:R-:W-:Y:S01]  /*0a70*/  LOP3.LUT R11, R48, 0xffff, RZ, 0xc0, !PT ;  /* 0x0000ffff300b7812 */ /* 0x000fe200078ec0ff */
[----:B------:R-:W-:Y:S01]  /*0a80*/  IMAD R21, R21, 0x469f, RZ ;  /* 0x0000469f15157824 */ /* 0x000fe200078e02ff */
[----:B------:R-:W-:-:S02]  /*0a90*/  LOP3.LUT R24, R54, 0xffff, RZ, 0xc0, !PT ;  /* 0x0000ffff36187812 */ /* 0x000fc400078ec0ff */
[----:B------:R-:W-:Y:S01]  /*0aa0*/  SHF.R.U32.HI R19, RZ, 0x15, R19 ;  /* 0x00000015ff137819 */ /* 0x000fe20000011613 */
[----:B------:R-:W-:Y:S01]  /*0ab0*/  IMAD R15, R11, 0x469f, RZ ;  /* 0x0000469f0b0f7824 */ /* 0x000fe200078e02ff */
[----:B------:R-:W-:Y:S01]  /*0ac0*/  SHF.R.U32.HI R11, RZ, 0x15, R8 ;  /* 0x00000015ff0b7819 */ /* 0x000fe20000011608 */
[----:B------:R-:W-:Y:S01]  /*0ad0*/  IMAD R24, R24, 0x469f, RZ ;  /* 0x0000469f18187824 */ /* 0x000fe200078e02ff */
[----:B------:R-:W-:Y:S01]  /*0ae0*/  SHF.R.U32.HI R21, RZ, 0x15, R21 ;  /* 0x00000015ff157819 */ /* 0x000fe20000011615 */
[----:B------:R-:W-:Y:S01]  /*0af0*/  IMAD R17, R19, 0xc40, R22 ;  /* 0x00000c4013117824 */ /* 0x000fe200078e0216 */
[----:B------:R-:W-:Y:S02]  /*0b00*/  SHF.R.U32.HI R15, RZ, 0x15, R15 ;  /* 0x00000015ff0f7819 */ /* 0x000fe4000001160f */
[----:B------:R-:W-:Y:S01]  /*0b10*/  SHF.R.U32.HI R27, RZ, 0x15, R24 ;  /* 0x00000015ff1b7819 */ /* 0x000fe20000011618 */
[--C-:B------:R-:W-:Y:S01]  /*0b20*/  IMAD R24, R13, 0xc40, R22.reuse ;  /* 0x00000c400d187824 */ /* 0x100fe200078e0216 */
[----:B------:R-:W-:Y:S01]  /*0b30*/  IADD3 R53, PT, PT, R53, R28, RZ ;  /* 0x0000001c35357210 */ /* 0x000fe20007ffe0ff */
[C---:B------:R-:W-:Y:S01]  /*0b40*/  IMAD R13, R11.reuse, 0xc40, R22 ;  /* 0x00000c400b0d7824 */ /* 0x040fe200078e0216 */
[----:B------:R-:W-:-:S02]  /*0b50*/  PRMT R8, R11, 0x9910, RZ ;  /* 0x000099100b087816 */ /* 0x000fc400000000ff */
[----:B------:R-:W-:Y:S01]  /*0b60*/  PRMT R28, R19, 0x9910, RZ ;  /* 0x00009910131c7816 */ /* 0x000fe200000000ff */
[C-C-:B------:R-:W-:Y:S01]  /*0b70*/  IMAD R19, R21.reuse, 0xc40, R22.reuse ;  /* 0x00000c4015137824 */ /* 0x140fe200078e0216 */
[----:B------:R-:W-:Y:S01]  /*0b80*/  PRMT R30, R21, 0x9910, RZ ;  /* 0x00009910151e7816 */ /* 0x000fe200000000ff */
[--C-:B------:R-:W-:Y:S01]  /*0b90*/  IMAD R21, R27, 0xc40, R22.reuse ;  /* 0x00000c401b157824 */ /* 0x100fe200078e0216 */
[C---:B------:R-:W-:Y:S01]  /*0ba0*/  PRMT R11, R15.reuse, 0x9910, RZ ;  /* 0x000099100f0b7816 */ /* 0x040fe200000000ff */
[----:B------:R-:W-:Y:S01]  /*0bb0*/  IMAD R15, R15, 0xc40, R22 ;  /* 0x00000c400f0f7824 */ /* 0x000fe200078e0216 */
[----:B------:R-:W-:Y:S01]  /*0bc0*/  PRMT R31, R27, 0x9910, RZ ;  /* 0x000099101b1f7816 */ /* 0x000fe200000000ff */
[----:B------:R-:W-:Y:S01]  /*0bd0*/  IMAD.MOV.U32 R22, RZ, RZ, R28 ;  /* 0x000000ffff167224 */ /* 0x000fe200078e001c */
[----:B------:R-:W-:Y:S01]  /*0be0*/  MOV R27, R30 ;  /* 0x0000001e001b7202 */ /* 0x000fe20000000f00 */
[----:B------:R-:W-:Y:S01]  /*0bf0*/  IMAD R8, R8, 0x74, RZ ;  /* 0x0000007408087824 */ /* 0x000fe200078e02ff */
[----:B------:R-:W-:Y:S01]  /*0c00*/  MOV R28, R31 ;  /* 0x0000001f001c7202 */ /* 0x000fe20000000f00 */
[----:B------:R-:W-:Y:S01]  /*0c10*/  IMAD R11, R11, 0x74, RZ ;  /* 0x000000740b0b7824 */ /* 0x000fe200078e02ff */
[----:B------:R-:W-:Y:S01]  /*0c20*/  PLOP3.LUT P0, PT, P1, P0, PT, 0xf8, 0x8f ;  /* 0x00000000008f781c */ /* 0x000fe20000f01f70 */
[----:B------:R-:W-:Y:S01]  /*0c30*/  IMAD R22, R22, 0x74, RZ ;  /* 0x0000007416167824 */ /* 0x000fe200078e02ff */
[----:B------:R-:W-:Y:S01]  /*0c40*/  IADD3 R8, PT, PT, RZ, -R8, RZ ;  /* 0x80000008ff087210 */ /* 0x000fe20007ffe0ff */
[----:B------:R-:W-:Y:S01]  /*0c50*/  IMAD R27, R27, 0x74, RZ ;  /* 0x000000741b1b7824 */ /* 0x000fe200078e02ff */
[----:B------:R-:W-:Y:S01]  /*0c60*/  IADD3 R41, PT, PT, R41, -0x2, RZ ;  /* 0xfffffffe29297810 */ /* 0x000fe20007ffe0ff */
[----:B------:R-:W-:Y:S01]  /*0c70*/  IMAD.MOV R30, RZ, RZ, -R11 ;  /* 0x000000ffff1e7224 */ /* 0x000fe200078e0a0b */
[----:B------:R-:W-:Y:S01]  /*0c80*/  IADD3 R22, PT, PT, RZ, -R22, RZ ;  /* 0x80000016ff167210 */ /* 0x000fe20007ffe0ff */
[----:B------:R-:W-:Y:S01]  /*0c90*/  IMAD R28, R28, 0x74, RZ ;  /* 0x000000741c1c7824 */ /* 0x000fe200078e02ff */
[----:B------:R-:W-:-:S02]  /*0ca0*/  IADD3 R33, PT, PT, RZ, -R27, RZ ;  /* 0x8000001bff217210 */ /* 0x000fc40007ffe0ff */
[----:B------:R-:W-:Y:S02]  /*0cb0*/  PRMT R11, R8, 0x7710, RZ ;  /* 0x00007710080b7816 */ /* 0x000fe400000000ff */
[----:B------:R-:W-:Y:S02]  /*0cc0*/  PRMT R27, R30, 0x7710, RZ ;  /* 0x000077101e1b7816 */ /* 0x000fe400000000ff */
[----:B------:R-:W-:Y:S02]  /*0cd0*/  PRMT R31, R22, 0x7710, RZ ;  /* 0x00007710161f7816 */ /* 0x000fe400000000ff */
[----:B------:R-:W-:Y:S01]  /*0ce0*/  IADD3 R46, PT, PT, R46, R11, RZ ;  /* 0x0000000b2e2e7210 */ /* 0x000fe20007ffe0ff */
[----:B------:R-:W-:Y:S01]  /*0cf0*/  IMAD.IADD R48, R48, 0x1, R27 ;  /* 0x0000000130307824 */ /* 0x000fe200078e021b */
[C---:B------:R-:W-:Y:S01]  /*0d00*/  LOP3.LUT R8, R40.reuse, 0xffff, RZ, 0xc0, !PT ;  /* 0x0000ffff28087812 */ /* 0x040fe200078ec0ff */
[----:B------:R-:W-:Y:S01]  /*0d10*/  VIADD R40, R40, 0xfffffffe ;  /* 0xfffffffe28287836 */ /* 0x000fe20000000000 */
[----:B------:R-:W-:-:S02]  /*0d20*/  LOP3.LUT R11, R42, 0xffff, RZ, 0xc0, !PT ;  /* 0x0000ffff2a0b7812 */ /* 0x000fc400078ec0ff */
[----:B------:R-:W-:Y:S02]  /*0d30*/  LOP3.LUT R22, R43, 0xffff, RZ, 0xc0, !PT ;  /* 0x0000ffff2b167812 */ /* 0x000fe400078ec0ff */
[----:B------:R-:W-:Y:S02]  /*0d40*/  LOP3.LUT R27, R44, 0xffff, RZ, 0xc0, !PT ;  /* 0x0000ffff2c1b7812 */ /* 0x000fe400078ec0ff */
[----:B------:R-:W-:Y:S02]  /*0d50*/  SHF.R.U32.HI R8, RZ, 0x1, R8 ;  /* 0x00000001ff087819 */ /* 0x000fe40000011608 */
[----:B------:R-:W-:Y:S02]  /*0d60*/  SHF.R.U32.HI R11, RZ, 0x1, R11 ;  /* 0x00000001ff0b7819 */ /* 0x000fe4000001160b */
[----:B------:R-:W-:Y:S02]  /*0d70*/  SHF.R.U32.HI R22, RZ, 0x1, R22 ;  /* 0x00000001ff167819 */ /* 0x000fe40000011616 */
[----:B------:R-:W-:-:S02]  /*0d80*/  SHF.R.U32.HI R27, RZ, 0x1, R27 ;  /* 0x00000001ff1b7819 */ /* 0x000fc4000001161b */
[----:B------:R-:W-:Y:S02]  /*0d90*/  PRMT R8, R8, 0x9910, RZ ;  /* 0x0000991008087816 */ /* 0x000fe400000000ff */
[----:B------:R-:W-:Y:S02]  /*0da0*/  IADD3 R30, PT, PT, RZ, -R28, RZ ;  /* 0x8000001cff1e7210 */ /* 0x000fe40007ffe0ff */
[----:B------:R-:W-:Y:S01]  /*0db0*/  PRMT R11, R11, 0x9910, RZ ;  /* 0x000099100b0b7816 */ /* 0x000fe200000000ff */
[----:B------:R-:W-:Y:S01]  /*0dc0*/  IMAD R8, R8, 0x38, RZ ;  /* 0x0000003808087824 */ /* 0x000fe200078e02ff */
[----:B------:R-:W-:Y:S02]  /*0dd0*/  PRMT R22, R22, 0x9910, RZ ;  /* 0x0000991016167816 */ /* 0x000fe400000000ff */
[----:B------:R-:W-:Y:S01]  /*0de0*/  PRMT R28, R27, 0x9910, RZ ;  /* 0x000099101b1c7816 */ /* 0x000fe200000000ff */
[----:B------:R-:W-:Y:S01]  /*0df0*/  IMAD R11, R11, 0x38, RZ ;  /* 0x000000380b0b7824 */ /* 0x000fe200078e02ff */
[----:B------:R-:W-:Y:S01]  /*0e00*/  PRMT R27, R30, 0x7710, RZ ;  /* 0x000077101e1b7816 */ /* 0x000fe200000000ff */
[----:B------:R-:W-:Y:S01]  /*0e10*/  IMAD R22, R22, 0x38, RZ ;  /* 0x0000003816167824 */ /* 0x000fe200078e02ff */
[----:B------:R-:W-:Y:S01]  /*0e20*/  LOP3.LUT R8, R8, 0xffff, RZ, 0xc0, !PT ;  /* 0x0000ffff08087812 */ /* 0x000fe200078ec0ff */
[----:B------:R-:W-:Y:S01]  /*0e30*/  IMAD R28, R28, 0x38, RZ ;  /* 0x000000381c1c7824 */ /* 0x000fe200078e02ff */
[----:B------:R-:W-:Y:S01]  /*0e40*/  LOP3.LUT R11, R11, 0xffff, RZ, 0xc0, !PT ;  /* 0x0000ffff0b0b7812 */ /* 0x000fe200078ec0ff */
[----:B------:R-:W-:Y:S01]  /*0e50*/  IMAD.IADD R54, R54, 0x1, R27 ;  /* 0x0000000136367824 */ /* 0x000fe200078e021b */
[----:B------:R-:W-:-:S02]  /*0e60*/  LOP3.LUT R27, R22, 0xffff, RZ, 0xc0, !PT ;  /* 0x0000ffff161b7812 */ /* 0x000fc400078ec0ff */
[C---:B------:R-:W-:Y:S01]  /*0e70*/  LOP3.LUT R22, R45.reuse, 0xffff, RZ, 0xc0, !PT ;  /* 0x0000ffff2d167812 */ /* 0x040fe200078ec0ff */
[----:B------:R-:W-:Y:S01]  /*0e80*/  VIADD R45, R45, 0xfffffffe ;  /* 0xfffffffe2d2d7836 */ /* 0x000fe20000000000 */
[----:B------:R-:W-:Y:S02]  /*0e90*/  LOP3.LUT R28, R28, 0xffff, RZ, 0xc0, !PT ;  /* 0x0000ffff1c1c7812 */ /* 0x000fe400078ec0ff */
[----:B------:R-:W-:Y:S02]  /*0ea0*/  IADD3 R8, PT, PT, R8, R9, RZ ;  /* 0x0000000908087210 */ /* 0x000fe40007ffe0ff */
[----:B------:R-:W-:Y:S02]  /*0eb0*/  IADD3 R9, PT, PT, R11, R24, RZ ;  /* 0x000000180b097210 */ /* 0x000fe40007ffe0ff */
[----:B------:R-:W-:Y:S02]  /*0ec0*/  LOP3.LUT R24, R46, 0xffff, RZ, 0xc0, !PT ;  /* 0x0000ffff2e187812 */ /* 0x000fe400078ec0ff */
[----:B------:R-:W-:-:S02]  /*0ed0*/  SHF.R.U32.HI R22, RZ, 0x1, R22 ;  /* 0x00000001ff167819 */ /* 0x000fc40000011616 */
[----:B------:R-:W-:Y:S02]  /*0ee0*/  IADD3 R10, PT, PT, R27, R10, RZ ;  /* 0x0000000a1b0a7210 */ /* 0x000fe40007ffe0ff */
[----:B------:R-:W-:Y:S02]  /*0ef0*/  IADD3 R11, PT, PT, R28, R29, RZ ;  /* 0x0000001d1c0b7210 */ /* 0x000fe40007ffe0ff */
[----:B------:R-:W-:Y:S02]  /*0f00*/  LOP3.LUT R27, R47, 0xffff, RZ, 0xc0, !PT ;  /* 0x0000ffff2f1b7812 */ /* 0x000fe400078ec0ff */
[----:B------:R-:W-:Y:S02]  /*0f10*/  LOP3.LUT R28, R48, 0xffff, RZ, 0xc0, !PT ;  /* 0x0000ffff301c7812 */ /* 0x000fe400078ec0ff */
[----:B------:R-:W-:Y:S02]  /*0f20*/  LOP3.LUT R29, R49, 0xffff, RZ, 0xc0, !PT ;  /* 0x0000ffff311d7812 */ /* 0x000fe400078ec0ff */
[----:B------:R-:W-:-:S02]  /*0f30*/  SHF.R.U32.HI R24, RZ, 0x1, R24 ;  /* 0x00000001ff187819 */ /* 0x000fc40000011618 */
[----:B------:R-:W-:Y:S02]  /*0f40*/  PRMT R30, R22, 0x9910, RZ ;  /* 0x00009910161e7816 */ /* 0x000fe400000000ff */
[----:B------:R-:W-:Y:S02]  /*0f50*/  SHF.R.U32.HI R27, RZ, 0x1, R27 ;  /* 0x00000001ff1b7819 */ /* 0x000fe4000001161b */
[----:B------:R-:W-:Y:S02]  /*0f60*/  SHF.R.U32.HI R22, RZ, 0x1, R28 ;  /* 0x00000001ff167819 */ /* 0x000fe4000001161c */
[----:B------:R-:W-:Y:S02]  /*0f70*/  SHF.R.U32.HI R28, RZ, 0x1, R29 ;  /* 0x00000001ff1c7819 */ /* 0x000fe4000001161d */
[----:B------:R-:W-:Y:S01]  /*0f80*/  PRMT R29, R24, 0x9910, RZ ;  /* 0x00009910181d7816 */ /* 0x000fe200000000ff */
[----:B------:R-:W-:Y:S01]  /*0f90*/  IMAD.MOV.U32 R24, RZ, RZ, R30 ;  /* 0x000000ffff187224 */ /* 0x000fe200078e001e */
[----:B------:R-:W-:-:S02]  /*0fa0*/  IADD3 R50, PT, PT, R50, R31, RZ ;  /* 0x0000001f32327210 */ /* 0x000fc40007ffe0ff */
[----:B------:R-:W-:Y:S02]  /*0fb0*/  PRMT R30, R27, 0x9910, RZ ;  /* 0x000099101b1e7816 */ /* 0x000fe400000000ff */
[----:B------:R-:W-:Y:S01]  /*0fc0*/  PRMT R31, R22, 0x9910, RZ ;  /* 0x00009910161f7816 */ /* 0x000fe200000000ff */
[----:B------:R-:W-:Y:S01]  /*0fd0*/  IMAD R22, R24, 0x38, RZ ;  /* 0x0000003818167824 */ /* 0x000fe200078e02ff */
[----:B------:R-:W-:Y:S02]  /*0fe0*/  PRMT R32, R28, 0x9910, RZ ;  /* 0x000099101c207816 */ /* 0x000fe400000000ff */
[----:B------:R-:W-:Y:S02]  /*0ff0*/  MOV R27, R29 ;  /* 0x0000001d001b7202 */ /* 0x000fe40000000f00 */
[----:B------:R-:W-:Y:S02]  /*1000*/  MOV R28, R30 ;  /* 0x0000001e001c7202 */ /* 0x000fe40000000f00 */
[----:B------:R-:W-:Y:S01]  /*1010*/  MOV R29, R31 ;  /* 0x0000001f001d7202 */ /* 0x000fe20000000f00 */
[----:B------:R-:W-:Y:S01]  /*1020*/  IMAD R24, R27, 0x38, RZ ;  /* 0x000000381b187824 */ /* 0x000fe200078e02ff */
[----:B------:R-:W-:-:S02]  /*1030*/  MOV R30, R32 ;  /* 0x00000020001e7202 */ /* 0x000fc40000000f00 */
[----:B------:R-:W-:Y:S01]  /*1040*/  LOP3.LUT R27, R22, 0xffff, RZ, 0xc0, !PT ;  /* 0x0000ffff161b7812 */ /* 0x000fe200078ec0ff */
[----:B------:R-:W-:Y:S01]  /*1050*/  IMAD R22, R28, 0x38, RZ ;  /* 0x000000381c167824 */ /* 0x000fe200078e02ff */
[----:B------:R-:W-:Y:S01]  /*1060*/  PRMT R33, R33, 0x7710, RZ ;  /* 0x0000771021217816 */ /* 0x000fe200000000ff */
[----:B------:R-:W-:Y:S01]  /*1070*/  IMAD R28, R29, 0x38, RZ ;  /* 0x000000381d1c7824 */ /* 0x000fe200078e02ff */
[----:B------:R-:W-:Y:S01]  /*1080*/  LOP3.LUT R24, R24, 0xffff, RZ, 0xc0, !PT ;  /* 0x0000ffff18187812 */ /* 0x000fe200078ec0ff */
[----:B------:R-:W-:Y:S01]  /*1090*/  IMAD R29, R30, 0x38, RZ ;  /* 0x000000381e1d7824 */ /* 0x000fe200078e02ff */
[----:B------:R-:W-:Y:S01]  /*10a0*/  IADD3 R52, PT, PT, R52, R33, RZ ;  /* 0x0000002134347210 */ /* 0x000fe20007ffe0ff */
[----:B------:R-:W-:Y:S01]  /*10b0*/  IMAD.IADD R12, R27, 0x1, R12 ;  /* 0x000000011b0c7824 */ /* 0x000fe200078e020c */
[----:B------:R-:W-:Y:S02]  /*10c0*/  LOP3.LUT R27, R22, 0xffff, RZ, 0xc0, !PT ;  /* 0x0000ffff161b7812 */ /* 0x000fe400078ec0ff */
[----:B------:R-:W-:-:S02]  /*10d0*/  LOP3.LUT R28, R28, 0xffff, RZ, 0xc0, !PT ;  /* 0x0000ffff1c1c7812 */ /* 0x000fc400078ec0ff */
[C---:B------:R-:W-:Y:S01]  /*10e0*/  LOP3.LUT R22, R50.reuse, 0xffff, RZ, 0xc0, !PT ;  /* 0x0000ffff32167812 */ /* 0x040fe200078ec0ff */
[----:B------:R-:W-:Y:S01]  /*10f0*/  VIADD R50, R50, 0xfffffffe ;  /* 0xfffffffe32327836 */ /* 0x000fe20000000000 */
[----:B------:R-:W-:Y:S02]  /*1100*/  LOP3.LUT R29, R29, 0xffff, RZ, 0xc0, !PT ;  /* 0x0000ffff1d1d7812 */ /* 0x000fe400078ec0ff */
[----:B------:R-:W-:Y:S02]  /*1110*/  IADD3 R13, PT, PT, R24, R13, RZ ;  /* 0x0000000d180d7210 */ /* 0x000fe40007ffe0ff */
[----:B------:R-:W-:Y:S02]  /*1120*/  LOP3.LUT R24, R51, 0xffff, RZ, 0xc0, !PT ;  /* 0x0000ffff33187812 */ /* 0x000fe400078ec0ff */
[----:B------:R-:W-:Y:S02]  /*1130*/  IADD3 R15, PT, PT, R28, R15, RZ ;  /* 0x0000000f1c0f7210 */ /* 0x000fe40007ffe0ff */
        /* <DEDUP_REMOVED lines=13> */
[----:B------:R-:W-:-:S02]  /*1210*/  PRMT R30, R27, 0x9910, RZ ;  /* 0x000099101b1e7816 */ /* 0x000fc400000000ff */
[----:B------:R-:W-:Y:S02]  /*1220*/  MOV R27, R29 ;  /* 0x0000001d001b7202 */ /* 0x000fe40000000f00 */
[----:B------:R-:W-:Y:S01]  /*1230*/  PRMT R31, R22, 0x9910, RZ ;  /* 0x00009910161f7816 */ /* 0x000fe200000000ff */
[----:B------:R-:W-:Y:S01]  /*1240*/  IMAD R22, R24, 0x38, RZ ;  /* 0x0000003818167824 */ /* 0x000fe200078e02ff */
[----:B------:R-:W-:Y:S01]  /*1250*/  PRMT R32, R28, 0x9910, RZ ;  /* 0x000099101c207816 */ /* 0x000fe200000000ff */
[----:B------:R-:W-:Y:S01]  /*1260*/  IMAD R24, R27, 0x38, RZ ;  /* 0x000000381b187824 */ /* 0x000fe200078e02ff */
[----:B------:R-:W-:Y:S02]  /*1270*/  MOV R28, R30 ;  /* 0x0000001e001c7202 */ /* 0x000fe40000000f00 */
[----:B------:R-:W-:Y:S02]  /*1280*/  MOV R29, R31 ;  /* 0x0000001f001d7202 */ /* 0x000fe40000000f00 */
[----:B------:R-:W-:Y:S01]  /*1290*/  MOV R30, R32 ;  /* 0x00000020001e7202 */ /* 0x000fe20000000f00 */
[----:B------:R-:W-:Y:S01]  /*12a0*/  IMAD R28, R28, 0x38, RZ ;  /* 0x000000381c1c7824 */ /* 0x000fe200078e02ff */
[----:B------:R-:W-:Y:S01]  /*12b0*/  LOP3.LUT R27, R24, 0xffff, RZ, 0xc0, !PT ;  /* 0x0000ffff181b7812 */ /* 0x000fe200078ec0ff */
[----:B------:R-:W-:Y:S01]  /*12c0*/  IMAD R29, R29, 0x38, RZ ;  /* 0x000000381d1d7824 */ /* 0x000fe200078e02ff */
[----:B------:R-:W-:Y:S01]  /*12d0*/  LOP3.LUT R22, R22, 0xffff, RZ, 0xc0, !PT ;  /* 0x0000ffff16167812 */ /* 0x000fe200078ec0ff */
[----:B------:R-:W-:Y:S01]  /*12e0*/  IMAD R30, R30, 0x38, RZ ;  /* 0x000000381e1e7824 */ /* 0x000fe200078e02ff */
[----:B------:R-:W-:Y:S01]  /*12f0*/  IADD3 R18, PT, PT, R27, R18, RZ ;  /* 0x000000121b127210 */ /* 0x000fe20007ffe0ff */
[----:B------:R-:W-:Y:S01]  /*1300*/  IMAD R24, R23, 0xc, RZ ;  /* 0x0000000c17187824 */ /* 0x000fe200078e02ff */
[----:B------:R-:W-:Y:S01]  /*1310*/  LOP3.LUT R28, R28, 0xffff, RZ, 0xc0, !PT ;  /* 0x0000ffff1c1c7812 */ /* 0x000fe200078ec0ff */
[----:B------:R-:W-:Y:S01]  /*1320*/  IMAD R27, R2, 0x300, R25 ;  /* 0x00000300021b7824 */ /* 0x000fe200078e0219 */
[----:B------:R-:W-:Y:S01]  /*1330*/  LOP3.LUT R29, R29, 0xffff, RZ, 0xc0, !PT ;  /* 0x0000ffff1d1d7812 */ /* 0x000fe200078ec0ff */
[----:B------:R-:W-:Y:S01]  /*1340*/  IMAD.IADD R17, R22, 0x1, R17 ;  /* 0x0000000116117824 */ /* 0x000fe200078e0211 */
[----:B------:R-:W-:Y:S01]  /*1350*/  LOP3.LUT R30, R30, 0xffff, RZ, 0xc0, !PT ;  /* 0x0000ffff1e1e7812 */ /* 0x000fe200078ec0ff */
[----:B------:R-:W-:Y:S01]  /*1360*/  IMAD.MOV.U32 R22, RZ, RZ, RZ ;  /* 0x000000ffff167224 */ /* 0x000fe200078e00ff */
[----:B------:R-:W-:-:S02]  /*1370*/  LEA R23, R24, R25, 0x2 ;  /* 0x0000001918177211 */ /* 0x000fc400078e10ff */
[----:B------:R-:W-:Y:S02]  /*1380*/  LOP3.LUT R25, R26, 0x39, RZ, 0x3c, !PT ;  /* 0x000000391a197812 */ /* 0x000fe400078e3cff */
[----:B------:R-:W-:Y:S02]  /*1390*/  IADD3 R19, PT, PT, R28, R19, RZ ;  /* 0x000000131c137210 */ /* 0x000fe40007ffe0ff */
[----:B------:R-:W-:Y:S02]  /*13a0*/  IADD3 R20, PT, PT, R29, R20, RZ ;  /* 0x000000141d147210 */ /* 0x000fe40007ffe0ff */
[----:B------:R-:W-:Y:S02]  /*13b0*/  IADD3 R21, PT, PT, R30, R21, RZ ;  /* 0x000000151e157210 */ /* 0x000fe40007ffe0ff */
[----:B------:R-:W-:Y:S02]  /*13c0*/  LOP3.LUT R24, R0, 0x1, RZ, 0xc0, !PT ;  /* 0x0000000100187812 */ /* 0x000fe400078ec0ff */
[----:B------:R-:W-:-:S02]  /*13d0*/  LOP3.LUT R26, R26, 0x38, RZ, 0xfc, !PT ;  /* 0x000000381a1a7812 */ /* 0x000fc400078efcff */
[----:B------:R-:W-:Y:S02]  /*13e0*/  IADD3 R27, PT, PT, R27, 0x180, RZ ;  /* 0x000001801b1b7810 */ /* 0x000fe40007ffe0ff */
[----:B------:R-:W-:Y:S02]  /*13f0*/  IADD3 R42, PT, PT, R42, -0x2, RZ ;  /* 0xfffffffe2a2a7810 */ /* 0x000fe40007ffe0ff */
[----:B------:R-:W-:Y:S02]  /*1400*/  IADD3 R43, PT, PT, R43, -0x2, RZ ;  /* 0xfffffffe2b2b7810 */ /* 0x000fe40007ffe0ff */
[----:B------:R-:W-:Y:S02]  /*1410*/  IADD3 R44, PT, PT, R44, -0x2, RZ ;  /* 0xfffffffe2c2c7810 */ /* 0x000fe40007ffe0ff */
[----:B------:R-:W-:Y:S02]  /*1420*/  IADD3 R46, PT, PT, R46, -0x2, RZ ;  /* 0xfffffffe2e2e7810 */ /* 0x000fe40007ffe0ff */
[----:B------:R-:W-:-:S02]  /*1430*/  IADD3 R47, PT, PT, R47, -0x2, RZ ;  /* 0xfffffffe2f2f7810 */ /* 0x000fc40007ffe0ff */
[----:B------:R-:W-:Y:S02]  /*1440*/  IADD3 R48, PT, PT, R48, -0x2, RZ ;  /* 0xfffffffe30307810 */ /* 0x000fe40007ffe0ff */
[----:B------:R-:W-:Y:S02]  /*1450*/  IADD3 R49, PT, PT, R49, -0x2, RZ ;  /* 0xfffffffe31317810 */ /* 0x000fe40007ffe0ff */
[----:B------:R-:W-:Y:S02]  /*1460*/  IADD3 R51, PT, PT, R51, -0x2, RZ ;  /* 0xfffffffe33337810 */ /* 0x000fe40007ffe0ff */
[----:B------:R-:W-:Y:S02]  /*1470*/  IADD3 R52, PT, PT, R52, -0x2, RZ ;  /* 0xfffffffe34347810 */ /* 0x000fe40007ffe0ff */
[----:B------:R-:W-:Y:S02]  /*1480*/  IADD3 R53, PT, PT, R53, -0x2, RZ ;  /* 0xfffffffe35357810 */ /* 0x000fe40007ffe0ff */
[----:B------:R-:W-:-:S07]  /*1490*/  IADD3 R54, PT, PT, R54, -0x2, RZ ;  /* 0xfffffffe36367810 */ /* 0x000fce0007ffe0ff */
.L_x_22:
[----:B------:R-:W-:Y:S01]  /*14a0*/  IMAD R28, R0, 0x1d, RZ ;  /* 0x0000001d001c7824 */ /* 0x000fe200078e02ff */
[----:B------:R-:W-:Y:S01]  /*14b0*/  UMOV UR4, URZ ;  /* 0x000000ff00047c82 */ /* 0x000fe20008000000 */
[----:B------:R-:W-:Y:S02]  /*14c0*/  IMAD R55, R22, 0xc400, R8 ;  /* 0x0000c40016377824 */ /* 0x000fe400078e0208 */
[----:B------:R-:W-:Y:S02]  /*14d0*/  VIADD R29, R28, 0xe ;  /* 0x0000000e1c1d7836 */ /* 0x000fe40000000000 */
[C---:B------:R-:W-:Y:S02]  /*14e0*/  IMAD R56, R22.reuse, 0xc400, R9 ;  /* 0x0000c40016387824 */ /* 0x040fe400078e0209 */
[C---:B------:R-:W-:Y:S01]  /*14f0*/  IMAD R57, R22.reuse, 0xc400, R10 ;  /* 0x0000c40016397824 */ /* 0x040fe200078e020a */
[----:B------:R-:W-:Y:S01]  /*1500*/  LOP3.LUT R28, R29, 0xffff, RZ, 0xc0, !PT ;  /* 0x0000ffff1d1c7812 */ /* 0x000fe200078ec0ff */
[----:B------:R-:W-:-:S02]  /*1510*/  IMAD R58, R22, 0xc400, R11 ;  /* 0x0000c400163a7824 */ /* 0x000fc400078e020b */
[----:B------:R-:W-:Y:S02]  /*1520*/  IMAD R59, R22, 0xc400, R12 ;  /* 0x0000c400163b7824 */ /* 0x000fe400078e020c */
[----:B------:R-:W-:Y:S02]  /*1530*/  IMAD R30, R28, 0x469f, RZ ;  /* 0x0000469f1c1e7824 */ /* 0x000fe400078e02ff */
[----:B------:R-:W0:Y:S01]  /*1540*/  S2R R28, SR_TID.X ;  /* 0x00000000001c7919 */ /* 0x000e220000002100 */
[C---:B------:R-:W-:Y:S02]  /*1550*/  IMAD R60, R22.reuse, 0xc400, R13 ;  /* 0x0000c400163c7824 */ /* 0x040fe400078e020d */
[----:B------:R-:W-:Y:S01]  /*1560*/  SHF.R.U32.HI R30, RZ, 0x15, R30 ;  /* 0x00000015ff1e7819 */ /* 0x000fe2000001161e */
[C---:B------:R-:W-:Y:S02]  /*1570*/  IMAD R61, R22.reuse, 0xc400, R14 ;  /* 0x0000c400163d7824 */ /* 0x040fe400078e020e */
[----:B------:R-:W-:Y:S01]  /*1580*/  IMAD R62, R22, 0xc400, R15 ;  /* 0x0000c400163e7824 */ /* 0x000fe200078e020f */
[----:B------:R-:W-:Y:S01]  /*1590*/  PRMT R31, R30, 0x9910, RZ ;  /* 0x000099101e1f7816 */ /* 0x000fe200000000ff */
[----:B------:R-:W-:-:S02]  /*15a0*/  IMAD R63, R22, 0xc400, R16 ;  /* 0x0000c400163f7824 */ /* 0x000fc400078e0210 */
[C---:B------:R-:W-:Y:S02]  /*15b0*/  IMAD R64, R22.reuse, 0xc400, R17 ;  /* 0x0000c40016407824 */ /* 0x040fe400078e0211 */
[C---:B------:R-:W-:Y:S02]  /*15c0*/  IMAD R30, R31.reuse, 0x74, RZ ;  /* 0x000000741f1e7824 */ /* 0x040fe400078e02ff */
[----:B------:R-:W-:Y:S02]  /*15d0*/  IMAD R31, R31, 0xc40, RZ ;  /* 0x00000c401f1f7824 */ /* 0x000fe400078e02ff */
[C---:B------:R-:W-:Y:S01]  /*15e0*/  IMAD R65, R22.reuse, 0xc400, R18 ;  /* 0x0000c40016417824 */ /* 0x040fe200078e0212 */
[----:B------:R-:W-:Y:S01]  /*15f0*/  IADD3 R30, PT, PT, RZ, -R30, RZ ;  /* 0x8000001eff1e7210 */ /* 0x000fe20007ffe0ff */
[C---:B------:R-:W-:Y:S02]  /*1600*/  IMAD R66, R22.reuse, 0xc400, R19 ;  /* 0x0000c40016427824 */ /* 0x040fe400078e0213 */
[----:B------:R-:W-:Y:S01]  /*1610*/  IMAD R67, R22, 0xc400, R20 ;  /* 0x0000c40016437824 */ /* 0x000fe200078e0214 */
[----:B------:R-:W-:Y:S01]  /*1620*/  PRMT R30, R30, 0x7710, RZ ;  /* 0x000077101e1e7816 */ /* 0x000fe200000000ff */
[----:B------:R-:W-:-:S03]  /*1630*/  IMAD R72, R22, 0xc400, R21 ;  /* 0x0000c40016487824 */ /* 0x000fc600078e0215 */
[----:B------:R-:W-:Y:S01]  /*1640*/  IADD3 R32, PT, PT, R29, R30, RZ ;  /* 0x0000001e1d207210 */ /* 0x000fe20007ffe0ff */
[----:B------:R-:W-:-:S03]  /*1650*/  IMAD R30, R2, 0x1880, R6 ;  /* 0x00001880021e7824 */ /* 0x000fc600078e0206 */
[----:B------:R-:W-:Y:S02]  /*1660*/  LOP3.LUT R32, R32, 0xffff, RZ, 0xc0, !PT ;  /* 0x0000ffff20207812 */ /* 0x000fe400078ec0ff */
[----:B------:R-:W-:Y:S02]  /*1670*/  IADD3 R33, PT, PT, R30, -0x39, RZ ;  /* 0xffffffc71e217810 */ /* 0x000fe40007ffe0ff */
[----:B0-----:R-:W-:Y:S02]  /*1680*/  SHF.L.U32 R29, R28, 0x2, RZ ;  /* 0x000000021c1d7819 */ /* 0x001fe400000006ff */
[----:B------:R-:W-:Y:S02]  /*1690*/  SHF.R.U32.HI R32, RZ, 0x1, R32 ;  /* 0x00000001ff207819 */ /* 0x000fe40000011620 */
[----:B------:R-:W-:Y:S01]  /*16a0*/  LOP3.LUT R28, R31, 0xffff, RZ, 0xc0, !PT ;  /* 0x0000ffff1f1c7812 */ /* 0x000fe200078ec0ff */
[----:B------:R-:W-:Y:S01]  /*16b0*/  IMAD R29, R0, 0x8, R29 ;  /* 0x00000008001d7824 */ /* 0x000fe200078e021d */
[----:B------:R-:W-:-:S02]  /*16c0*/  PRMT R32, R32, 0x9910, RZ ;  /* 0x0000991020207816 */ /* 0x000fc400000000ff */
[----:B------:R-:W-:Y:S02]  /*16d0*/  IADD3 R36, PT, PT, R28, R33, R24 ;  /* 0x000000211c247210 */ /* 0x000fe40007ffe018 */
[----:B------:R-:W-:Y:S02]  /*16e0*/  MOV R33, R32 ;  /* 0x0000002000217202 */ /* 0x000fe40000000f00 */
[----:B------:R-:W-:Y:S02]  /*16f0*/  SHF.R.U32.HI R31, RZ, 0x4, R29 ;  /* 0x00000004ff1f7819 */ /* 0x000fe4000001161d */
[----:B------:R-:W-:Y:S01]  /*1700*/  LOP3.LUT R28, R29, 0xc, RZ, 0xc0, !PT ;  /* 0x0000000c1d1c7812 */ /* 0x000fe200078ec0ff */
[----:B------:R-:W-:Y:S01]  /*1710*/  IMAD R33, R33, 0x38, RZ ;  /* 0x0000003821217824 */ /* 0x000fe200078e02ff */
[C---:B------:R-:W-:Y:S02]  /*1720*/  IADD3 R30, PT, PT, R29.reuse, 0x1, RZ ;  /* 0x000000011d1e7810 */ /* 0x040fe40007ffe0ff */
[C---:B------:R-:W-:Y:S01]  /*1730*/  IADD3 R32, PT, PT, R29.reuse, 0x2, RZ ;  /* 0x000000021d207810 */ /* 0x040fe20007ffe0ff */
[----:B------:R-:W-:Y:S01]  /*1740*/  VIADD R29, R29, 0x3 ;  /* 0x000000031d1d7836 */ /* 0x000fe20000000000 */
[----:B------:R-:W-:-:S02]  /*1750*/  LEA R31, R2, R31, 0x2 ;  /* 0x0000001f021f7211 */ /* 0x000fc400078e10ff */
[----:B------:R-:W-:Y:S02]  /*1760*/  LOP3.LUT R30, R30, 0xd, RZ, 0xc0, !PT ;  /* 0x0000000d1e1e7812 */ /* 0x000fe400078ec0ff */
[----:B------:R-:W-:Y:S01]  /*1770*/  LOP3.LUT R32, R32, 0xe, RZ, 0xc0, !PT ;  /* 0x0000000e20207812 */ /* 0x000fe200078ec0ff */
[----:B------:R-:W-:Y:S01]  /*1780*/  IMAD R31, R31, 0x240, RZ ;  /* 0x000002401f1f7824 */ /* 0x000fe200078e02ff */
[----:B------:R-:W-:Y:S02]  /*1790*/  LOP3.LUT R34, R29, 0xf, RZ, 0xc0, !PT ;  /* 0x0000000f1d227812 */ /* 0x000fe400078ec0ff */
[----:B------:R-:W-:Y:S01]  /*17a0*/  LOP3.LUT R33, R33, 0xffff, RZ, 0xc0, !PT ;  /* 0x0000ffff21217812 */ /* 0x000fe200078ec0ff */
[--C-:B------:R-:W-:Y:S02]  /*17b0*/  IMAD R73, R28, 0x9, R31.reuse ;  /* 0x000000091c497824 */ /* 0x100fe400078e021f */
[--C-:B------:R-:W-:Y:S01]  /*17c0*/  IMAD R29, R30, 0x9, R31.reuse ;  /* 0x000000091e1d7824 */ /* 0x100fe200078e021f */
[----:B------:R-:W-:Y:S01]  /*17d0*/  IADD3 R33, PT, PT, R33, R36, RZ ;  /* 0x0000002421217210 */ /* 0x000fe20007ffe0ff */
[----:B------:R-:W-:-:S02]  /*17e0*/  IMAD R75, R32, 0x9, R31 ;  /* 0x00000009204b7824 */ /* 0x000fc400078e021f */
[----:B------:R-:W-:Y:S02]  /*17f0*/  IMAD R31, R34, 0x9, R31 ;  /* 0x00000009221f7824 */ /* 0x000fe400078e021f */
[C---:B------:R-:W-:Y:S02]  /*1800*/  IMAD R73, R22.reuse, 0x90, R73 ;  /* 0x0000009016497824 */ /* 0x040fe400078e0249 */
[C---:B------:R-:W-:Y:S02]  /*1810*/  IMAD R74, R22.reuse, 0x90, R29 ;  /* 0x00000090164a7824 */ /* 0x040fe400078e021d */
[C---:B------:R-:W-:Y:S02]  /*1820*/  IMAD R75, R22.reuse, 0x90, R75 ;  /* 0x00000090164b7824 */ /* 0x040fe400078e024b */
[C---:B------:R-:W-:Y:S02]  /*1830*/  IMAD R76, R22.reuse, 0x90, R31 ;  /* 0x00000090164c7824 */ /* 0x040fe400078e021f */
[C---:B------:R-:W-:Y:S01]  /*1840*/  IMAD R77, R22.reuse, 0xc400, R33 ;  /* 0x0000c400164d7824 */ /* 0x040fe200078e0221 */
[----:B------:R-:W-:-:S04]  /*1850*/  IADD3 R22, PT, PT, R22, 0x1, RZ ;  /* 0x0000000116167810 */ /* 0x000fc80007ffe0ff */
[----:B------:R-:W-:-:S13]  /*1860*/  ISETP.NE.AND P3, PT, R22, 0x4, PT ;  /* 0x000000041600780c */ /* 0x000fda0003f65270 */
.L_x_21:
[----:B------:R-:W-:Y:S02]  /*1870*/  IADD3 R38, PT, PT, R6, UR4, RZ ;  /* 0x0000000406267c10 */ /* 0x000fe4000fffe0ff */
[----:B------:R-:W-:Y:S02]  /*1880*/  CS2R R102, SRZ ;  /* 0x0000000000667805 */ /* 0x000fe4000001ff00 */
[----:B------:R-:W-:Y:S01]  /*1890*/  LOP3.LUT R28, R40, 0xffff, RZ, 0xc0, !PT ;  /* 0x0000ffff281c7812 */ /* 0x000fe200078ec0ff */
[----:B------:R-:W-:Y:S01]  /*18a0*/  HFMA2 R71, -RZ, RZ, 0, 0 ;  /* 0x00000000ff477431 */ /* 0x000fe200000001ff */
[----:B------:R-:W-:Y:S02]  /*18b0*/  LOP3.LUT P2, RZ, R38, 0x1, R7, 0xf8, !PT ;  /* 0x0000000126ff7812 */ /* 0x000fe4000784f807 */
[----:B------:R-:W-:Y:S02]  /*18c0*/  LOP3.LUT R34, R45, 0xffff, RZ, 0xc0, !PT ;  /* 0x0000ffff2d227812 */ /* 0x000fe400078ec0ff */
[----:B------:R-:W-:-:S02]  /*18d0*/  MOV R39, RZ ;  /* 0x000000ff00277202 */ /* 0x000fc40000000f00 */
[----:B------:R-:W-:Y:S02]  /*18e0*/  CS2R R104, SRZ ;  /* 0x0000000000687805 */ /* 0x000fe4000001ff00 */
[C---:B------:R-:W-:Y:S02]  /*18f0*/  ISETP.GE.U32.OR P2, PT, R38.reuse, R25, !P2 ;  /* 0x000000192600720c */ /* 0x040fe40005746470 */
[----:B------:R-:W-:Y:S02]  /*1900*/  CS2R R106, SRZ ;  /* 0x00000000006a7805 */ /* 0x000fe4000001ff00 */
[----:B------:R-:W-:Y:S02]  /*1910*/  LOP3.LUT P1, RZ, R38, 0x1, R7, 0xf4, !PT ;  /* 0x0000000126ff7812 */ /* 0x000fe4000782f407 */
[----:B------:R-:W-:Y:S01]  /*1920*/  LOP3.LUT R36, R53, 0xffff, RZ, 0xc0, !PT ;  /* 0x0000ffff35247812 */ /* 0x000fe200078ec0ff */
[----:B------:R-:W-:Y:S01]  /*1930*/  IMAD.MOV.U32 R108, RZ, RZ, RZ ;  /* 0x000000ffff6c7224 */ /* 0x000fe200078e00ff */
[----:B------:R-:W-:Y:S01]  /*1940*/  BAR.SYNC.DEFER_BLOCKING 0x0 ;  /* 0x0000000000007b1d */ /* 0x000fe20000010000 */
[----:B------:R-:W-:-:S02]  /*1950*/  ISETP.GT.U32.OR P4, PT, R28, 0x6f, P2 ;  /* 0x0000006f1c00780c */ /* 0x000fc40001784470 */
[----:B------:R-:W-:Y:S02]  /*1960*/  LOP3.LUT R28, R43, 0xffff, RZ, 0xc0, !PT ;  /* 0x0000ffff2b1c7812 */ /* 0x000fe400078ec0ff */
[----:B------:R-:W-:Y:S02]  /*1970*/  ISETP.GE.U32.OR P1, PT, R38, R26, !P1 ;  /* 0x0000001a2600720c */ /* 0x000fe40004f26470 */
[----:B------:R-:W-:Y:S02]  /*1980*/  ISETP.GT.U32.OR P5, PT, R28, 0x6f, P2 ;  /* 0x0000006f1c00780c */ /* 0x000fe400017a4470 */
[----:B------:R-:W-:-:S04]  /*1990*/  LOP3.LUT R28, R44, 0xffff, RZ, 0xc0, !PT ;  /* 0x0000ffff2c1c7812 */ /* 0x000fc800078ec0ff */
[----:B------:R-:W-:Y:S01]  /*19a0*/  ISETP.GT.U32.OR P6, PT, R28, 0x6f, P1 ;  /* 0x0000006f1c00780c */ /* 0x000fe20000fc4470 */
[----:B------:R-:W0:Y:S01]  /*19b0*/  @!P4 LDC.64 R32, c[0x0][0x380] ;  /* 0x0000e000ff20cb82 */ /* 0x000e220000000a00 */
[----:B------:R-:W-:-:S07]  /*19c0*/  @!P4 IADD3 R35, PT, PT, R55, UR4, RZ ;  /* 0x000000043723cc10 */ /* 0x000fce000fffe0ff */
[----:B------:R-:W1:Y:S08]  /*19d0*/  @!P5 LDC.64 R30, c[0x0][0x380] ;  /* 0x0000e000ff1edb82 */ /* 0x000e700000000a00 */
[----:B------:R-:W2:Y:S01]  /*19e0*/  @!P6 LDC.64 R28, c[0x0][0x380] ;  /* 0x0000e000ff1ceb82 */ /* 0x000ea20000000a00 */
[----:B0-----:R-:W-:-:S04]  /*19f0*/  @!P4 IMAD.WIDE R32, R35, 0x4, R32 ;  /* 0x000000042320c825 */ /* 0x001fc800078e0220 */
[----:B------:R-:W-:Y:S01]  /*1a00*/  @!P5 VIADD R35, R57, UR4 ;  /* 0x000000043923dc36 */ /* 0x000fe20008000000 */
[----:B------:R0:W3:Y:S01]  /*1a10*/  @!P4 LDG.E.CONSTANT R102, desc[UR6][R32.64] ;  /* 0x000000062066c981 */ /* 0x0000e2000c1e9900 */
[----:B------:R-:W-:Y:S02]  /*1a20*/  ISETP.GT.U32.OR P4, PT, R34, 0x6f, P2 ;  /* 0x0000006f2200780c */ /* 0x000fe40001784470 */
[----:B-1----:R-:W-:Y:S01]  /*1a30*/  @!P5 IMAD.WIDE R30, R35, 0x4, R30 ;  /* 0x00000004231ed825 */ /* 0x002fe200078e021e */
[----:B------:R-:W-:Y:S02]  /*1a40*/  @!P6 IADD3 R35, PT, PT, R58, UR4, RZ ;  /* 0x000000043a23ec10 */ /* 0x000fe4000fffe0ff */
[----:B------:R-:W-:Y:S02]  /*1a50*/  LOP3.LUT R34, R46, 0xffff, RZ, 0xc0, !PT ;  /* 0x0000ffff2e227812 */ /* 0x000fe400078ec0ff */
[----:B------:R1:W4:Y:S02]  /*1a60*/  @!P5 LDG.E.CONSTANT R71, desc[UR6][R30.64] ;  /* 0x000000061e47d981 */ /* 0x000324000c1e9900 */
[----:B------:R-:W-:Y:S01]  /*1a70*/  ISETP.GT.U32.OR P5, PT, R34, 0x6f, P1 ;  /* 0x0000006f2200780c */ /* 0x000fe20000fa4470 */
[----:B--2---:R-:W-:Y:S01]  /*1a80*/  @!P6 IMAD.WIDE R28, R35, 0x4, R28 ;  /* 0x00000004231ce825 */ /* 0x004fe200078e021c */
[----:B------:R-:W-:-:S02]  /*1a90*/  LOP3.LUT R34, R47, 0xffff, RZ, 0xc0, !PT ;  /* 0x0000ffff2f227812 */ /* 0x000fc400078ec0ff */
[----:B0-----:R-:W0:Y:S02]  /*1aa0*/  @!P4 LDC.64 R32, c[0x0][0x380] ;  /* 0x0000e000ff20cb82 */ /* 0x001e240000000a00 */
[----:B------:R2:W5:Y:S01]  /*1ab0*/  @!P6 LDG.E.CONSTANT R39, desc[UR6][R28.64] ;  /* 0x000000061c27e981 */ /* 0x000562000c1e9900 */
[----:B------:R-:W-:Y:S02]  /*1ac0*/  ISETP.GT.U32.OR P6, PT, R34, 0x6f, P2 ;  /* 0x0000006f2200780c */ /* 0x000fe400017c4470 */
[----:B------:R-:W-:Y:S02]  /*1ad0*/  @!P4 IADD3 R35, PT, PT, R59, UR4, RZ ;  /* 0x000000043b23cc10 */ /* 0x000fe4000fffe0ff */
[----:B------:R-:W-:Y:S02]  /*1ae0*/  LOP3.LUT R34, R48, 0xffff, RZ, 0xc0, !PT ;  /* 0x0000ffff30227812 */ /* 0x000fe400078ec0ff */
[----:B-1----:R-:W1:Y:S08]  /*1af0*/  @!P5 LDC.64 R30, c[0x0][0x380] ;  /* 0x0000e000ff1edb82 */ /* 0x002e700000000a00 */
[----:B--2---:R-:W2:Y:S01]  /*1b00*/  @!P6 LDC.64 R28, c[0x0][0x380] ;  /* 0x0000e000ff1ceb82 */ /* 0x004ea20000000a00 */
[----:B0-----:R-:W-:-:S04]  /*1b10*/  @!P4 IMAD.WIDE R32, R35, 0x4, R32 ;  /* 0x000000042320c825 */ /* 0x001fc800078e0220 */
[----:B------:R-:W-:Y:S01]  /*1b20*/  @!P5 VIADD R35, R60, UR4 ;  /* 0x000000043c23dc36 */ /* 0x000fe20008000000 */
[----:B------:R0:W5:Y:S01]  /*1b30*/  @!P4 LDG.E.CONSTANT R103, desc[UR6][R32.64] ;  /* 0x000000062067c981 */ /* 0x000162000c1e9900 */
[----:B------:R-:W-:Y:S02]  /*1b40*/  ISETP.GT.U32.OR P4, PT, R34, 0x6f, P1 ;  /* 0x0000006f2200780c */ /* 0x000fe40000f84470 */
[----:B------:R-:W-:Y:S01]  /*1b50*/  LOP3.LUT R34, R49, 0xffff, RZ, 0xc0, !PT ;  /* 0x0000ffff31227812 */ /* 0x000fe200078ec0ff */
[----:B-1----:R-:W-:Y:S01]  /*1b60*/  @!P5 IMAD.WIDE R30, R35, 0x4, R30 ;  /* 0x00000004231ed825 */ /* 0x002fe200078e021e */
[----:B------:R-:W-:-:S04]  /*1b70*/  @!P6 IADD3 R35, PT, PT, R61, UR4, RZ ;  /* 0x000000043d23ec10 */ /* 0x000fc8000fffe0ff */
[----:B------:R1:W5:Y:S01]  /*1b80*/  @!P5 LDG.E.CONSTANT R105, desc[UR6][R30.64] ;  /* 0x000000061e69d981 */ /* 0x000362000c1e9900 */
[----:B------:R-:W-:Y:S01]  /*1b90*/  ISETP.GT.U32.OR P5, PT, R34, 0x6f, P2 ;  /* 0x0000006f2200780c */ /* 0x000fe200017a4470 */
[----:B--2---:R-:W-:Y:S01]  /*1ba0*/  @!P6 IMAD.WIDE R28, R35, 0x4, R28 ;  /* 0x00000004231ce825 */ /* 0x004fe200078e021c */
[----:B------:R-:W-:Y:S02]  /*1bb0*/  LOP3.LUT R34, R50, 0xffff, RZ, 0xc0, !PT ;  /* 0x0000ffff32227812 */ /* 0x000fe400078ec0ff */
[----:B0-----:R-:W0:Y:S02]  /*1bc0*/  @!P4 LDC.64 R32, c[0x0][0x380] ;  /* 0x0000e000ff20cb82 */ /* 0x001e240000000a00 */
[----:B------:R2:W5:Y:S01]  /*1bd0*/  @!P6 LDG.E.CONSTANT R104, desc[UR6][R28.64] ;  /* 0x000000061c68e981 */ /* 0x000562000c1e9900 */
[----:B------:R-:W-:Y:S02]  /*1be0*/  ISETP.GT.U32.OR P6, PT, R34, 0x6f, P1 ;  /* 0x0000006f2200780c */ /* 0x000fe40000fc4470 */
[----:B------:R-:W-:-:S02]  /*1bf0*/  @!P4 IADD3 R35, PT, PT, R62, UR4, RZ ;  /* 0x000000043e23cc10 */ /* 0x000fc4000fffe0ff */
[----:B------:R-:W-:Y:S02]  /*1c00*/  LOP3.LUT R34, R51, 0xffff, RZ, 0xc0, !PT ;  /* 0x0000ffff33227812 */ /* 0x000fe400078ec0ff */
[----:B-1----:R-:W1:Y:S01]  /*1c10*/  @!P5 LDC.64 R30, c[0x0][0x380] ;  /* 0x0000e000ff1edb82 */ /* 0x002e620000000a00 */
[----:B------:R-:W-:-:S07]  /*1c20*/  @!P5 IADD3 R37, PT, PT, R63, UR4, RZ ;  /* 0x000000043f25dc10 */ /* 0x000fce000fffe0ff */
[----:B--2---:R-:W2:Y:S01]  /*1c30*/  @!P6 LDC.64 R28, c[0x0][0x380] ;  /* 0x0000e000ff1ceb82 */ /* 0x004ea20000000a00 */
[----:B0-----:R-:W-:Y:S01]  /*1c40*/  @!P4 IMAD.WIDE R32, R35, 0x4, R32 ;  /* 0x000000042320c825 */ /* 0x001fe200078e0220 */
[----:B------:R-:W-:-:S04]  /*1c50*/  @!P6 IADD3 R35, PT, PT, R64, UR4, RZ ;  /* 0x000000044023ec10 */ /* 0x000fc8000fffe0ff */
[----:B------:R0:W5:Y:S01]  /*1c60*/  @!P4 LDG.E.CONSTANT R106, desc[UR6][R32.64] ;  /* 0x00000006206ac981 */ /* 0x000162000c1e9900 */
[----:B------:R-:W-:Y:S02]  /*1c70*/  ISETP.GT.U32.OR P4, PT, R34, 0x6f, P2 ;  /* 0x0000006f2200780c */ /* 0x000fe40001784470 */
[----:B------:R-:W-:Y:S01]  /*1c80*/  ISETP.GT.U32.OR P2, PT, R36, 0x6f, P2 ;  /* 0x0000006f2400780c */ /* 0x000fe20001744470 */
[----:B-1----:R-:W-:Y:S01]  /*1c90*/  @!P5 IMAD.WIDE R30, R37, 0x4, R30 ;  /* 0x00000004251ed825 */ /* 0x002fe200078e021e */
[----:B------:R-:W-:Y:S02]  /*1ca0*/  LOP3.LUT R34, R52, 0xffff, RZ, 0xc0, !PT ;  /* 0x0000ffff34227812 */ /* 0x000fe400078ec0ff */
[----:B------:R-:W-:Y:S02]  /*1cb0*/  LOP3.LUT R36, R42, 0xffff, RZ, 0xc0, !PT ;  /* 0x0000ffff2a247812 */ /* 0x000fe400078ec0ff */
[----:B------:R1:W5:Y:S01]  /*1cc0*/  @!P5 LDG.E.CONSTANT R107, desc[UR6][R30.64] ;  /* 0x000000061e6bd981 */ /* 0x000362000c1e9900 */
[----:B--2---:R-:W-:Y:S01]  /*1cd0*/  @!P6 IMAD.WIDE R28, R35, 0x4, R28 ;  /* 0x00000004231ce825 */ /* 0x004fe200078e021c */
[----:B0-----:R-:W-:-:S02]  /*1ce0*/  LOP3.LUT R32, R54, 0xffff, RZ, 0xc0, !PT ;  /* 0x0000ffff36207812 */ /* 0x001fc400078ec0ff */
[----:B------:R-:W-:Y:S02]  /*1cf0*/  ISETP.GT.U32.OR P5, PT, R34, 0x6f, P1 ;  /* 0x0000006f2200780c */ /* 0x000fe40000fa4470 */
[----:B------:R0:W2:Y:S01]  /*1d00*/  @!P6 LDG.E.CONSTANT R108, desc[UR6][R28.64] ;  /* 0x000000061c6ce981 */ /* 0x0000a2000c1e9900 */
[----:B------:R-:W-:Y:S01]  /*1d10*/  ISETP.GT.U32.OR P6, PT, R36, 0x6f, P1 ;  /* 0x0000006f2400780c */ /* 0x000fe20000fc4470 */
[----:B------:R-:W0:Y:S01]  /*1d20*/  @!P4 LDC.64 R34, c[0x0][0x380] ;  /* 0x0000e000ff22cb82 */ /* 0x000e220000000a00 */
[----:B------:R-:W-:-:S07]  /*1d30*/  ISETP.GT.U32.OR P1, PT, R32, 0x6f, P1 ;  /* 0x0000006f2000780c */ /* 0x000fce0000f24470 */
[----:B-1----:R-:W1:Y:S08]  /*1d40*/  @!P2 LDC.64 R30, c[0x0][0x380] ;  /* 0x0000e000ff1eab82 */ /* 0x002e700000000a00 */
[----:B------:R-:W1:Y:S08]  /*1d50*/  @!P5 LDC.64 R32, c[0x0][0x380] ;  /* 0x0000e000ff20db82 */ /* 0x000e700000000a00 */
[----:B------:R-:W1:Y:S08]  /*1d60*/  @!P6 LDC.64 R36, c[0x0][0x380] ;  /* 0x0000e000ff24eb82 */ /* 0x000e700000000a00 */
[----:B0-----:R-:W0:Y:S01]  /*1d70*/  @!P1 LDC.64 R28, c[0x0][0x380] ;  /* 0x0000e000ff1c9b82 */ /* 0x001e220000000a00 */
[----:B------:R-:W-:Y:S01]  /*1d80*/  @!P4 IADD3 R109, PT, PT, R65, UR4, RZ ;  /* 0x00000004416dcc10 */ /* 0x000fe2000fffe0ff */
[----:B------:R-:W-:Y:S01]  /*1d90*/  HFMA2 R110, -RZ, RZ, 0, 0 ;  /* 0x00000000ff6e7431 */ /* 0x000fe200000001ff */
[----:B------:R-:W-:Y:S01]  /*1da0*/  @!P5 IADD3 R111, PT, PT, R66, UR4, RZ ;  /* 0x00000004426fdc10 */ /* 0x000fe2000fffe0ff */
[----:B------:R-:W-:-:S02]  /*1db0*/  HFMA2 R114, -RZ, RZ, 0, 0 ;  /* 0x00000000ff727431 */ /* 0x000fc400000001ff */
[----:B------:R-:W-:Y:S01]  /*1dc0*/  @!P4 IMAD.WIDE R34, R109, 0x4, R34 ;  /* 0x000000046d22c825 */ /* 0x000fe200078e0222 */
[----:B------:R-:W-:Y:S02]  /*1dd0*/  @!P2 IADD3 R113, PT, PT, R67, UR4, RZ ;  /* 0x000000044371ac10 */ /* 0x000fe4000fffe0ff */
[----:B------:R-:W-:Y:S01]  /*1de0*/  @!P1 IADD3 R117, PT, PT, R72, UR4, RZ ;  /* 0x0000000448759c10 */ /* 0x000fe2000fffe0ff */
[----:B------:R-:W-:Y:S01]  /*1df0*/  @!P6 VIADD R109, R56, UR4 ;  /* 0x00000004386dec36 */ /* 0x000fe20008000000 */
[----:B------:R-:W-:Y:S01]  /*1e00*/  MOV R112, RZ ;  /* 0x000000ff00707202 */ /* 0x000fe20000000f00 */
[----:B------:R1:W2:Y:S01]  /*1e10*/  @!P4 LDG.E.CONSTANT R110, desc[UR6][R34.64] ;  /* 0x00000006226ec981 */ /* 0x0002a2000c1e9900 */
[----:B------:R-:W-:Y:S02]  /*1e20*/  IMAD.MOV.U32 R116, RZ, RZ, RZ ;  /* 0x000000ffff747224 */ /* 0x000fe400078e00ff */
[----:B-1----:R-:W-:-:S04]  /*1e30*/  @!P5 IMAD.WIDE R32, R111, 0x4, R32 ;  /* 0x000000046f20d825 */ /* 0x002fc800078e0220 */
[----:B------:R-:W-:Y:S01]  /*1e40*/  @!P2 IMAD.WIDE R30, R113, 0x4, R30 ;  /* 0x00000004711ea825 */ /* 0x000fe200078e021e */
[----:B------:R-:W2:Y:S01]  /*1e50*/  @!P5 LDG.E.CONSTANT R112, desc[UR6][R32.64] ;  /* 0x000000062070d981 */ /* 0x000ea2000c1e9900 */
[----:B------:R-:W-:Y:S02]  /*1e60*/  MOV R34, RZ ;  /* 0x000000ff00227202 */ /* 0x000fe40000000f00 */
[----:B------:R-:W-:Y:S01]  /*1e70*/  @!P6 IMAD.WIDE R36, R109, 0x4, R36 ;  /* 0x000000046d24e825 */ /* 0x000fe200078e0224 */
[----:B------:R-:W2:Y:S03]  /*1e80*/  @!P2 LDG.E.CONSTANT R114, desc[UR6][R30.64] ;  /* 0x000000061e72a981 */ /* 0x000ea6000c1e9900 */
[----:B0-----:R-:W-:Y:S01]  /*1e90*/  @!P1 IMAD.WIDE R28, R117, 0x4, R28 ;  /* 0x00000004751c9825 */ /* 0x001fe200078e021c */
[----:B------:R-:W2:Y:S04]  /*1ea0*/  @!P6 LDG.E.CONSTANT R34, desc[UR6][R36.64] ;  /* 0x000000062422e981 */ /* 0x000ea8000c1e9900 */
[----:B------:R-:W2:Y:S01]  /*1eb0*/  @!P1 LDG.E.CONSTANT R116, desc[UR6][R28.64] ;  /* 0x000000061c749981 */ /* 0x000ea2000c1e9900 */
[----:B------:R-:W-:Y:S03]  /*1ec0*/  BSSY.RECONVERGENT B0, `(.L_x_16) ;  /* 0x000001e000007945 */ /* 0x000fe60003800200 */
[----:B---3--:R0:W-:Y:S04]  /*1ed0*/  STS [R5], R102 ;  /* 0x0000006605007388 */ /* 0x0081e80000000800 */
[----:B----4-:R0:W-:Y:S04]  /*1ee0*/  STS [R5+0x8], R71 ;  /* 0x0000084705007388 */ /* 0x0101e80000000800 */
[----:B-----5:R0:W-:Y:S04]  /*1ef0*/  STS [R5+0xc], R39 ;  /* 0x00000c2705007388 */ /* 0x0201e80000000800 */
[----:B------:R0:W-:Y:S04]  /*1f00*/  STS [R5+0x10], R103 ;  /* 0x0000106705007388 */ /* 0x0001e80000000800 */
[----:B------:R0:W-:Y:S04]  /*1f10*/  STS [R5+0x14], R105 ;  /* 0x0000146905007388 */ /* 0x0001e80000000800 */
[----:B------:R0:W-:Y:S04]  /*1f20*/  STS [R5+0x18], R104 ;  /* 0x0000186805007388 */ /* 0x0001e80000000800 */
[----:B------:R0:W-:Y:S04]  /*1f30*/  STS [R5+0x1c], R106 ;  /* 0x00001c6a05007388 */ /* 0x0001e80000000800 */
[----:B------:R0:W-:Y:S04]  /*1f40*/  STS [R5+0x20], R107 ;  /* 0x0000206b05007388 */ /* 0x0001e80000000800 */
[----:B--2---:R0:W-:Y:S04]  /*1f50*/  STS [R5+0x24], R108 ;  /* 0x0000246c05007388 */ /* 0x0041e80000000800 */
[----:B------:R0:W-:Y:S04]  /*1f60*/  STS [R5+0x28], R110 ;  /* 0x0000286e05007388 */ /* 0x0001e80000000800 */
[----:B------:R0:W-:Y:S04]  /*1f70*/  STS [R5+0x2c], R112 ;  /* 0x00002c7005007388 */ /* 0x0001e80000000800 */
[----:B------:R0:W-:Y:S04]  /*1f80*/  STS [R5+0x30], R114 ;  /* 0x0000307205007388 */ /* 0x0001e80000000800 */
[----:B------:R0:W-:Y:S04]  /*1f90*/  STS [R5+0x4], R34 ;  /* 0x0000042205007388 */ /* 0x0001e80000000800 */
[----:B------:R0:W-:Y:S01]  /*1fa0*/  STS [R5+0x34], R116 ;  /* 0x0000347405007388 */ /* 0x0001e20000000800 */
[----:B------:R-:W-:Y:S05]  /*1fb0*/  @P0 BRA `(.L_x_17) ;  /* 0x0000000000380947 */ /* 0x000fea0003800000 */
[----:B------:R-:W-:Y:S01]  /*1fc0*/  LOP3.LUT P1, RZ, R38, 0x1, R0, 0xf8, !PT ;  /* 0x0000000126ff7812 */ /* 0x000fe2000782f800 */
[----:B------:R-:W-:Y:S01]  /*1fd0*/  BSSY.RECONVERGENT B1, `(.L_x_18) ;  /* 0x000000b000017945 */ /* 0x000fe20003800200 */
[----:B------:R-:W-:Y:S02]  /*1fe0*/  IADD3 R29, PT, PT, -R24, 0x39, RZ ;  /* 0x00000039181d7810 */ /* 0x000fe40007ffe1ff */
[----:B------:R-:W-:Y:S02]  /*1ff0*/  LOP3.LUT R28, R41, 0xffff, RZ, 0xc0, !PT ;  /* 0x0000ffff291c7812 */ /* 0x000fe400078ec0ff */
[----:B------:R-:W-:-:S04]  /*2000*/  ISETP.GE.U32.OR P1, PT, R38, R29, !P1 ;  /* 0x0000001d2600720c */ /* 0x000fc80004f26470 */
[----:B------:R-:W-:Y:S02]  /*2010*/  ISETP.GT.U32.OR P1, PT, R28, 0x6f, P1 ;  /* 0x0000006f1c00780c */ /* 0x000fe40000f24470 */
[----:B------:R-:W-:-:S11]  /*2020*/  MOV R28, RZ ;  /* 0x000000ff001c7202 */ /* 0x000fd60000000f00 */
[----:B------:R-:W-:Y:S05]  /*2030*/  @P1 BRA `(.L_x_19) ;  /* 0x0000000000101947 */ /* 0x000fea0003800000 */
[----:B------:R-:W1:Y:S01]  /*2040*/  LDC.64 R28, c[0x0][0x380] ;  /* 0x0000e000ff1c7b82 */ /* 0x000e620000000a00 */
[----:B------:R-:W-:-:S05]  /*2050*/  IADD3 R31, PT, PT, R77, UR4, RZ ;  /* 0x000000044d1f7c10 */ /* 0x000fca000fffe0ff */
[----:B-1----:R-:W-:-:S06]  /*2060*/  IMAD.WIDE R28, R31, 0x4, R28 ;  /* 0x000000041f1c7825 */ /* 0x002fcc00078e021c */
[----:B------:R1:W5:Y:S02]  /*2070*/  LDG.E.CONSTANT R28, desc[UR6][R28.64] ;  /* 0x000000061c1c7981 */ /* 0x000364000c1e9900 */
.L_x_19:
[----:B------:R-:W-:Y:S05]  /*2080*/  BSYNC.RECONVERGENT B1 ;  /* 0x0000000000017941 */ /* 0x000fea0003800200 */
.L_x_18:
[----:B-----5:R2:W-:Y:S02]  /*2090*/  STS [R3+0x38], R28 ;  /* 0x0000381c03007388 */ /* 0x0205e40000000800 */
.L_x_17:
[----:B------:R-:W-:Y:S05]  /*20a0*/  BSYNC.RECONVERGENT B0 ;  /* 0x0000000000007941 */ /* 0x000fea0003800200 */
.L_x_16:
[----:B0-----:R-:W0:Y:S01]  /*20b0*/  LDC.64 R102, c[0x0][0x388] ;  /* 0x0000e200ff667b82 */ /* 0x001e220000000a00 */
[----:B------:R-:W-:Y:S01]  /*20c0*/  IADD3 R31, PT, PT, R73, UR4, RZ ;  /* 0x00000004491f7c10 */ /* 0x000fe2000fffe0ff */
[----:B------:R-:W-:Y:S01]  /*20d0*/  VIADD R37, R75, UR4 ;  /* 0x000000044b257c36 */ /* 0x000fe20008000000 */
[----:B------:R-:W-:Y:S02]  /*20e0*/  IADD3 R35, PT, PT, R74, UR4, RZ ;  /* 0x000000044a237c10 */ /* 0x000fe4000fffe0ff */
[----:B-1----:R-:W-:Y:S01]  /*20f0*/  IADD3 R29, PT, PT, R76, UR4, RZ ;  /* 0x000000044c1d7c10 */ /* 0x002fe2000fffe0ff */
[----:B0-----:R-:W-:-:S04]  /*2100*/  IMAD.WIDE.U32 R30, R31, 0x4, R102 ;  /* 0x000000041f1e7825 */ /* 0x001fc800078e0066 */
[--C-:B------:R-:W-:Y:S01]  /*2110*/  IMAD.WIDE.U32 R34, R35, 0x4, R102.reuse ;  /* 0x0000000423227825 */ /* 0x100fe200078e0066 */
[----:B--2---:R-:W2:Y:S03]  /*2120*/  LDG.E.CONSTANT R28, desc[UR6][R30.64] ;  /* 0x000000061e1c7981 */ /* 0x004ea6000c1e9900 */
[--C-:B------:R-:W-:Y:S01]  /*2130*/  IMAD.WIDE.U32 R36, R37, 0x4, R102.reuse ;  /* 0x0000000425247825 */ /* 0x100fe200078e0066 */
[----:B------:R-:W3:Y:S03]  /*2140*/  LDG.E.CONSTANT R32, desc[UR6][R34.64+0xc] ;  /* 0x00000c0622207981 */ /* 0x000ee6000c1e9900 */
[----:B------:R-:W-:Y:S01]  /*2150*/  IMAD.WIDE.U32 R102, R29, 0x4, R102 ;  /* 0x000000041d667825 */ /* 0x000fe200078e0066 */
[----:B------:R-:W3:Y:S04]  /*2160*/  LDG.E.CONSTANT R33, desc[UR6][R34.64+0x18] ;  /* 0x0000180622217981 */ /* 0x000ee8000c1e9900 */
[----:B------:R-:W2:Y:S04]  /*2170*/  LDG.E.CONSTANT R29, desc[UR6][R30.64+0xc] ;  /* 0x00000c061e1d7981 */ /* 0x000ea8000c1e9900 */
[----:B------:R-:W4:Y:S04]  /*2180*/  LDG.E.CONSTANT R38, desc[UR6][R102.64+0xc] ;  /* 0x00000c0666267981 */ /* 0x000f28000c1e9900 */
[----:B------:R-:W4:Y:S04]  /*2190*/  LDG.E.CONSTANT R39, desc[UR6][R102.64+0x18] ;  /* 0x0000180666277981 */ /* 0x000f28000c1e9900 */
[----:B------:R-:W2:Y:S04]  /*21a0*/  LDG.E.CONSTANT R30, desc[UR6][R30.64+0x18] ;  /* 0x000018061e1e7981 */ /* 0x000ea8000c1e9900 */
[----:B------:R-:W2:Y:S04]  /*21b0*/  LDG.E.CONSTANT R31, desc[UR6][R34.64] ;  /* 0x00000006221f7981 */ /* 0x000ea8000c1e9900 */
[----:B------:R-:W3:Y:S04]  /*21c0*/  LDG.E.CONSTANT R34, desc[UR6][R36.64] ;  /* 0x0000000624227981 */ /* 0x000ee8000c1e9900 */
[----:B------:R-:W3:Y:S04]  /*21d0*/  LDG.E.CONSTANT R35, desc[UR6][R36.64+0xc] ;  /* 0x00000c0624237981 */ /* 0x000ee8000c1e9900 */
[----:B------:R-:W4:Y:S04]  /*21e0*/  LDG.E.CONSTANT R36, desc[UR6][R36.64+0x18] ;  /* 0x0000180624247981 */ /* 0x000f28000c1e9900 */
[----:B------:R0:W4:Y:S01]  /*21f0*/  LDG.E.CONSTANT R37, desc[UR6][R102.64] ;  /* 0x0000000666257981 */ /* 0x000122000c1e9900 */
[----:B------:R-:W-:Y:S01]  /*2200*/  UMOV UR5, 0x1d0 ;  /* 0x000001d000057882 */ /* 0x000fe20000000000 */
[----:B0-----:R-:W-:-:S02]  /*2210*/  MOV R102, R27 ;  /* 0x0000001b00667202 */ /* 0x001fc40000000f00 */
[----:B--2---:R0:W-:Y:S04]  /*2220*/  STS.128 [R23], R28 ;  /* 0x0000001c17007388 */ /* 0x0041e80000000c00 */
[----:B---3--:R0:W-:Y:S04]  /*2230*/  STS.128 [R23+0x10], R32 ;  /* 0x0000102017007388 */ /* 0x0081e80000000c00 */
[----:B----4-:R0:W-:Y:S01]  /*2240*/  STS.128 [R23+0x20], R36 ;  /* 0x0000202417007388 */ /* 0x0101e20000000c00 */
[----:B------:R-:W-:Y:S06]  /*2250*/  BAR.SYNC.DEFER_BLOCKING 0x0 ;  /* 0x0000000000007b1d */ /* 0x000fec0000010000 */
.L_x_20:
[----:B------:R-:W-:Y:S04]  /*2260*/  LDS R117, [R4+UR5+-0x1d0] ;  /* 0xfffe300504757984 */ /* 0x000fe80008000800 */
[----:B0-----:R-:W0:Y:S04]  /*2270*/  LDS.64 R30, [R102+-0x180] ;  /* 0xfffe8000661e7984 */ /* 0x001e280000000a00 */
[----:B------:R-:W1:Y:S04]  /*2280*/  LDS R104, [R4+UR5+-0x1b8] ;  /* 0xfffe480504687984 */ /* 0x000e680008000800 */
[----:B------:R-:W2:Y:S04]  /*2290*/  LDS R118, [R4+UR5+-0x1c8] ;  /* 0xfffe380504767984 */ /* 0x000ea80008000800 */
[----:B------:R-:W3:Y:S04]  /*22a0*/  LDS R103, [R4+UR5+-0x1c0] ;  /* 0xfffe400504677984 */ /* 0x000ee80008000800 */
[----:B------:R-:W4:Y:S04]  /*22b0*/  LDS R105, [R4+UR5+-0x1b0] ;  /* 0xfffe500504697984 */ /* 0x000f280008000800 */
[----:B------:R-:W5:Y:S04]  /*22c0*/  LDS R106, [R4+UR5+-0x1a8] ;  /* 0xfffe5805046a7984 */ /* 0x000f680008000800 */
[----:B------:R-:W5:Y:S04]  /*22d0*/  LDS R107, [R4+UR5+-0x1a0] ;  /* 0xfffe6005046b7984 */ /* 0x000f680008000800 */
[----:B------:R-:W5:Y:S04]  /*22e0*/  LDS.64 R28, [R102+-0xc0] ;  /* 0xffff4000661c7984 */ /* 0x000f680000000a00 */
[----:B------:R-:W-:Y:S04]  /*22f0*/  LDS.64 R38, [R102+-0x178] ;  /* 0xfffe880066267984 */ /* 0x000fe80000000a00 */
[----:B------:R-:W5:Y:S04]  /*2300*/  LDS R110, [R4+UR5+0x18] ;  /* 0x00001805046e7984 */ /* 0x000f680008000800 */
[----:B------:R-:W5:Y:S01]  /*2310*/  LDS R116, [R4+UR5] ;  /* 0x0000000504747984 */ /* 0x000f620008000800 */
[----:B0-----:R-:W-:-:S03]  /*2320*/  FFMA R33, R117, R30, R96 ;  /* 0x0000001e75217223 */ /* 0x001fc60000000060 */
[----:B------:R-:W0:Y:S01]  /*2330*/  LDS R108, [R4+UR5+0x8] ;  /* 0x00000805046c7984 */ /* 0x000e220008000800 */
[----:B-1----:R-:W-:-:S03]  /*2340*/  FFMA R99, R104, R30, R99 ;  /* 0x0000001e68637223 */ /* 0x002fc60000000063 */
[----:B------:R-:W1:Y:S01]  /*2350*/  LDS R109, [R4+UR5+0x10] ;  /* 0x00001005046d7984 */ /* 0x000e620008000800 */
[----:B--2---:R-:W-:-:S03]  /*2360*/  FFMA R119, R118, R30, R97 ;  /* 0x0000001e76777223 */ /* 0x004fc60000000061 */
[----:B------:R-:W2:Y:S01]  /*2370*/  LDS R111, [R4+UR5+0x20] ;  /* 0x00002005046f7984 */ /* 0x000ea20008000800 */
[----:B---3--:R-:W-:-:S03]  /*2380*/  FFMA R98, R103, R30, R98 ;  /* 0x0000001e67627223 */ /* 0x008fc60000000062 */
[----:B------:R-:W3:Y:S01]  /*2390*/  LDS R112, [R4+UR5+0x28] ;  /* 0x0000280504707984 */ /* 0x000ee20008000800 */
[----:B----4-:R-:W-:-:S03]  /*23a0*/  FFMA R100, R105, R30, R100 ;  /* 0x0000001e69647223 */ /* 0x010fc60000000064 */
[----:B------:R-:W4:Y:S01]  /*23b0*/  LDS R113, [R4+UR5+0x30] ;  /* 0x0000300504717984 */ /* 0x000f220008000800 */
[----:B-----5:R-:W-:-:S03]  /*23c0*/  FFMA R121, R106, R30, R101 ;  /* 0x0000001e6a797223 */ /* 0x020fc60000000065 */
[----:B------:R-:W5:Y:S01]  /*23d0*/  LDS R114, [R4+UR5+-0x198] ;  /* 0xfffe680504727984 */ /* 0x000f620008000800 */
[----:B------:R-:W-:-:S03]  /*23e0*/  FFMA R96, R107, R30, R115 ;  /* 0x0000001e6b607223 */ /* 0x000fc60000000073 */
[----:B------:R-:W5:Y:S01]  /*23f0*/  LDS.64 R36, [R102+-0xb8] ;  /* 0xffff480066247984 */ /* 0x000f620000000a00 */
[-C--:B------:R-:W-:Y:S01]  /*2400*/  FFMA R71, R117, R28.reuse, R94 ;  /* 0x0000001c75477223 */ /* 0x080fe2000000005e */
[-C--:B------:R-:W-:Y:S01]  /*2410*/  FFMA R97, R118, R28.reuse, R92 ;  /* 0x0000001c76617223 */ /* 0x080fe2000000005c */
[-C--:B------:R-:W-:Y:S01]  /*2420*/  FFMA R30, R103, R28.reuse, R91 ;  /* 0x0000001c671e7223 */ /* 0x080fe2000000005b */
[----:B------:R-:W5:Y:S01]  /*2430*/  LDS.64 R34, [R102] ;  /* 0x0000000066227984 */ /* 0x000f620000000a00 */
[-C--:B------:R-:W-:Y:S01]  /*2440*/  FFMA R101, R104, R28.reuse, R90 ;  /* 0x0000001c68657223 */ /* 0x080fe2000000005a */
[-C--:B------:R-:W-:Y:S01]  /*2450*/  FFMA R70, R105, R28.reuse, R70 ;  /* 0x0000001c69467223 */ /* 0x080fe20000000046 */
[-C--:B------:R-:W-:Y:S01]  /*2460*/  FFMA R115, R106, R28.reuse, R93 ;  /* 0x0000001c6a737223 */ /* 0x080fe2000000005d */
[----:B------:R-:W-:Y:S01]  /*2470*/  FFMA R28, R107, R28, R95 ;  /* 0x0000001c6b1c7223 */ /* 0x000fe2000000005f */
[-C--:B------:R-:W-:Y:S01]  /*2480*/  FFMA R94, R110, R39.reuse, R99 ;  /* 0x000000276e5e7223 */ /* 0x080fe20000000063 */
[----:B------:R-:W-:-:S03]  /*2490*/  FFMA R93, R116, R39, R33 ;  /* 0x00000027745d7223 */ /* 0x000fc60000000021 */
[----:B------:R-:W-:Y:S01]  /*24a0*/  FFMA R94, R105, R31, R94 ;  /* 0x0000001f695e7223 */ /* 0x000fe2000000005e */
[----:B------:R-:W5:Y:S01]  /*24b0*/  LDS.64 R32, [R102+0x8] ;  /* 0x0000080066207984 */ /* 0x000f620000000a00 */
[----:B0-----:R-:W-:Y:S01]  /*24c0*/  FFMA R90, R108, R39, R119 ;  /* 0x000000276c5a7223 */ /* 0x001fe20000000077 */
[----:B------:R-:W-:Y:S01]  /*24d0*/  FFMA R93, R118, R31, R93 ;  /* 0x0000001f765d7223 */ /* 0x000fe2000000005d */
[-C--:B-1----:R-:W-:Y:S01]  /*24e0*/  FFMA R91, R109, R39.reuse, R98 ;  /* 0x000000276d5b7223 */ /* 0x082fe20000000062 */
[----:B--2---:R-:W-:Y:S01]  /*24f0*/  FFMA R95, R111, R39, R100 ;  /* 0x000000276f5f7223 */ /* 0x004fe20000000064 */
[-C--:B------:R-:W-:Y:S02]  /*2500*/  FFMA R100, R103, R31.reuse, R90 ;  /* 0x0000001f67647223 */ /* 0x080fe4000000005a */
[----:B------:R-:W-:Y:S01]  /*2510*/  FFMA R91, R104, R31, R91 ;  /* 0x0000001f685b7223 */ /* 0x000fe2000000005b */
[-C--:B---3--:R-:W-:Y:S01]  /*2520*/  FFMA R92, R112, R39.reuse, R121 ;  /* 0x00000027705c7223 */ /* 0x088fe20000000079 */
[----:B----4-:R-:W-:Y:S01]  /*2530*/  FFMA R99, R113, R39, R96 ;  /* 0x0000002771637223 */ /* 0x010fe20000000060 */
[----:B------:R-:W-:-:S02]  /*2540*/  FFMA R39, R106, R31, R95 ;  /* 0x0000001f6a277223 */ /* 0x000fc4000000005f */
[-C--:B------:R-:W-:Y:S01]  /*2550*/  FFMA R92, R107, R31.reuse, R92 ;  /* 0x0000001f6b5c7223 */ /* 0x080fe2000000005c */
[----:B-----5:R-:W-:Y:S01]  /*2560*/  FFMA R120, R114, R31, R99 ;  /* 0x0000001f72787223 */ /* 0x020fe20000000063 */
[-C--:B------:R-:W-:Y:S01]  /*2570*/  FFMA R31, R116, R37.reuse, R71 ;  /* 0x00000025741f7223 */ /* 0x080fe20000000047 */
[-C--:B------:R-:W-:Y:S01]  /*2580*/  FFMA R99, R111, R37.reuse, R70 ;  /* 0x000000256f637223 */ /* 0x080fe20000000046 */
[-C--:B------:R-:W-:Y:S01]  /*2590*/  FFMA R90, R108, R37.reuse, R97 ;  /* 0x000000256c5a7223 */ /* 0x080fe20000000061 */
[----:B------:R-:W0:Y:S01]  /*25a0*/  LDS.64 R70, [R102+0xc0] ;  /* 0x0000c00066467984 */ /* 0x000e220000000a00 */
[----:B------:R-:W-:Y:S01]  /*25b0*/  FFMA R95, R109, R37, R30 ;  /* 0x000000256d5f7223 */ /* 0x000fe2000000001e */
[----:B------:R-:W-:Y:S01]  /*25c0*/  FFMA R97, R118, R29, R31 ;  /* 0x0000001d76617223 */ /* 0x000fe2000000001f */
[-C--:B------:R-:W-:Y:S01]  /*25d0*/  FFMA R96, R110, R37.reuse, R101 ;  /* 0x000000256e607223 */ /* 0x080fe20000000065 */
[----:B------:R-:W1:Y:S01]  /*25e0*/  LDS.64 R30, [R102+0xc8] ;  /* 0x0000c800661e7984 */ /* 0x000e620000000a00 */
        /* <DEDUP_REMOVED lines=24> */
[----:B------:R-:W2:Y:S01]  /*2770*/  LDS.64 R28, [R102+-0x170] ;  /* 0xfffe9000661c7984 */ /* 0x000ea20000000a00 */
[-C--:B------:R-:W-:Y:S01]  /*2780*/  FFMA R85, R104, R35.reuse, R85 ;  /* 0x0000002368557223 */ /* 0x080fe20000000055 */
[-C--:B------:R-:W-:Y:S01]  /*2790*/  FFMA R124, R105, R35.reuse, R124 ;  /* 0x00000023697c7223 */ /* 0x080fe2000000007c */
[-C--:B------:R-:W-:Y:S01]  /*27a0*/  FFMA R83, R106, R35.reuse, R69 ;  /* 0x000000236a537223 */ /* 0x080fe20000000045 */
[-C--:B------:R-:W-:Y:S01]  /*27b0*/  FFMA R88, R107, R35.reuse, R88 ;  /* 0x000000236b587223 */ /* 0x080fe20000000058 */
[----:B------:R-:W-:Y:S01]  /*27c0*/  FFMA R89, R114, R35, R89 ;  /* 0x0000002372597223 */ /* 0x000fe20000000059 */
[----:B------:R-:W3:Y:S01]  /*27d0*/  LDS R33, [R4+UR5+0x38] ;  /* 0x0000380504217984 */ /* 0x000ee20008000800 */
[-C--:B0-----:R-:W-:Y:S01]  /*27e0*/  FFMA R81, R118, R70.reuse, R81 ;  /* 0x0000004676517223 */ /* 0x081fe20000000051 */
[-C--:B------:R-:W-:Y:S01]  /*27f0*/  FFMA R117, R117, R70.reuse, R68 ;  /* 0x0000004675757223 */ /* 0x080fe20000000044 */
[-C--:B------:R-:W-:Y:S01]  /*2800*/  FFMA R78, R103, R70.reuse, R78 ;  /* 0x00000046674e7223 */ /* 0x080fe2000000004e */
[----:B------:R-:W0:Y:S01]  /*2810*/  LDS.64 R68, [R102+-0xb0] ;  /* 0xffff500066447984 */ /* 0x000e220000000a00 */
[-C--:B------:R-:W-:Y:S01]  /*2820*/  FFMA R35, R104, R70.reuse, R80 ;  /* 0x0000004668237223 */ /* 0x080fe20000000050 */
[-C--:B-1----:R-:W-:Y:S01]  /*2830*/  FFMA R34, R108, R31.reuse, R81 ;  /* 0x0000001f6c227223 */ /* 0x082fe20000000051 */
[-C--:B------:R-:W-:Y:S01]  /*2840*/  FFMA R99, R106, R70.reuse, R79 ;  /* 0x000000466a637223 */ /* 0x080fe2000000004f */
[-C--:B------:R-:W-:Y:S01]  /*2850*/  FFMA R81, R109, R31.reuse, R78 ;  /* 0x0000001f6d517223 */ /* 0x080fe2000000004e */
[----:B------:R-:W1:Y:S01]  /*2860*/  LDS R79, [R4+UR5+-0x190] ;  /* 0xfffe7005044f7984 */ /* 0x000e620008000800 */
[----:B------:R-:W-:Y:S01]  /*2870*/  FFMA R80, R110, R31, R35 ;  /* 0x0000001f6e507223 */ /* 0x000fe20000000023 */
[----:B------:R-:W-:Y:S01]  /*2880*/  FFMA R78, R103, R71, R34 ;  /* 0x00000047674e7223 */ /* 0x000fe20000000022 */
[-C--:B------:R-:W-:Y:S01]  /*2890*/  FFMA R82, R105, R70.reuse, R82 ;  /* 0x0000004669527223 */ /* 0x080fe20000000052 */
[----:B------:R-:W4:Y:S01]  /*28a0*/  LDS.64 R34, [R102+0x10] ;  /* 0x0000100066227984 */ /* 0x000f220000000a00 */
[-C--:B------:R-:W-:Y:S01]  /*28b0*/  FFMA R117, R116, R31.reuse, R117 ;  /* 0x0000001f74757223 */ /* 0x080fe20000000075 */
[----:B------:R-:W-:Y:S01]  /*28c0*/  FFMA R70, R107, R70, R84 ;  /* 0x000000466b467223 */ /* 0x000fe20000000054 */
[-C--:B------:R-:W-:Y:S01]  /*28d0*/  FFMA R84, R112, R31.reuse, R99 ;  /* 0x0000001f70547223 */ /* 0x080fe20000000063 */
[----:B------:R-:W-:Y:S01]  /*28e0*/  FFMA R101, R111, R31, R82 ;  /* 0x0000001f6f657223 */ /* 0x000fe20000000052 */
[-C--:B------:R-:W-:Y:S01]  /*28f0*/  FFMA R99, R118, R71.reuse, R117 ;  /* 0x0000004776637223 */ /* 0x080fe20000000075 */
[----:B------:R-:W-:Y:S01]  /*2900*/  FFMA R82, R105, R71, R80 ;  /* 0x0000004769527223 */ /* 0x000fe20000000050 */
[----:B------:R-:W-:Y:S01]  /*2910*/  FFMA R115, R113, R31, R70 ;  /* 0x0000001f71737223 */ /* 0x000fe20000000046 */
[-C--:B------:R-:W-:Y:S01]  /*2920*/  FFMA R80, R107, R71.reuse, R84 ;  /* 0x000000476b507223 */ /* 0x080fe20000000054 */
[-C--:B------:R-:W-:Y:S01]  /*2930*/  FFMA R31, R106, R71.reuse, R101 ;  /* 0x000000476a1f7223 */ /* 0x080fe20000000065 */
[-C--:B------:R-:W-:Y:S01]  /*2940*/  FFMA R81, R104, R71.reuse, R81 ;  /* 0x0000004768517223 */ /* 0x080fe20000000051 */
[----:B------:R-:W-:-:S02]  /*2950*/  FFMA R116, R114, R71, R115 ;  /* 0x0000004772747223 */ /* 0x000fc40000000073 */
[----:B------:R5:W4:Y:S01]  /*2960*/  LDS.64 R70, [R102+0xd0] ;  /* 0x0000d00066467984 */ /* 0x000b220000000a00 */
[-C--:B--2---:R-:W-:Y:S01]  /*2970*/  FFMA R118, R108, R28.reuse, R93 ;  /* 0x0000001c6c767223 */ /* 0x084fe2000000005d */
[-C--:B------:R-:W-:Y:S01]  /*2980*/  FFMA R93, R109, R28.reuse, R100 ;  /* 0x0000001c6d5d7223 */ /* 0x080fe20000000064 */
[-C--:B------:R-:W-:Y:S01]  /*2990*/  FFMA R84, R110, R28.reuse, R91 ;  /* 0x0000001c6e547223 */ /* 0x080fe2000000005b */
[-C--:B------:R-:W-:Y:S01]  /*29a0*/  FFMA R100, R112, R28.reuse, R39 ;  /* 0x0000001c70647223 */ /* 0x080fe20000000027 */
[-C--:B------:R-:W-:Y:S01]  /*29b0*/  FFMA R91, R111, R28.reuse, R94 ;  /* 0x0000001c6f5b7223 */ /* 0x080fe2000000005e */
[-C--:B------:R-:W-:Y:S01]  /*29c0*/  FFMA R39, R113, R28.reuse, R92 ;  /* 0x0000001c71277223 */ /* 0x080fe2000000005c */
[----:B---3--:R-:W-:Y:S01]  /*29d0*/  FFMA R120, R33, R28, R120 ;  /* 0x0000001c21787223 */ /* 0x008fe20000000078 */
[-C--:B------:R-:W-:Y:S01]  /*29e0*/  FFMA R100, R107, R38.reuse, R100 ;  /* 0x000000266b647223 */ /* 0x080fe20000000064 */
[----:B-----5:R-:W-:Y:S01]  /*29f0*/  IADD3 R102, PT, PT, R102, 0x18, RZ ;  /* 0x0000001866667810 */ /* 0x020fe20007ffe0ff */
[----:B------:R-:W-:-:S02]  /*2a00*/  FFMA R28, R114, R38, R39 ;  /* 0x00000026721c7223 */ /* 0x000fc40000000027 */
[----:B------:R-:W-:Y:S01]  /*2a10*/  FFMA R100, R113, R29, R100 ;  /* 0x0000001d71647223 */ /* 0x000fe20000000064 */
[-C--:B0-----:R-:W-:Y:S01]  /*2a20*/  FFMA R101, R109, R68.reuse, R90 ;  /* 0x000000446d657223 */ /* 0x081fe2000000005a */
        /* <DEDUP_REMOVED lines=10> */
[----:B-1----:R-:W-:Y:S01]  /*2ad0*/  FFMA R38, R79, R38, R120 ;  /* 0x000000264f267223 */ /* 0x002fe20000000078 */
[-C--:B------:R-:W-:Y:S01]  /*2ae0*/  FFMA R68, R103, R36.reuse, R92 ;  /* 0x0000002467447223 */ /* 0x080fe2000000005c */
[-C--:B------:R-:W-:Y:S01]  /*2af0*/  FFMA R120, R105, R36.reuse, R90 ;  /* 0x0000002469787223 */ /* 0x080fe2000000005a */
[-C--:B------:R-:W-:Y:S01]  /*2b00*/  FFMA R92, R104, R36.reuse, R101 ;  /* 0x00000024685c7223 */ /* 0x080fe20000000065 */
[-C--:B------:R-:W-:Y:S01]  /*2b10*/  FFMA R90, R106, R36.reuse, R115 ;  /* 0x000000246a5a7223 */ /* 0x080fe20000000073 */
[-C--:B------:R-:W-:Y:S01]  /*2b20*/  FFMA R118, R107, R36.reuse, R94 ;  /* 0x000000246b767223 */ /* 0x080fe2000000005e */
[----:B------:R-:W-:Y:S01]  /*2b30*/  FFMA R84, R114, R36, R95 ;  /* 0x0000002472547223 */ /* 0x000fe2000000005f */
[----:B----4-:R-:W-:Y:S01]  /*2b40*/  FFMA R39, R109, R34, R86 ;  /* 0x000000226d277223 */ /* 0x010fe20000000056 */
        /* <DEDUP_REMOVED lines=15> */
[----:B------:R-:W0:Y:S01]  /*2c40*/  LDS R32, [R4+UR5+0x40] ;  /* 0x0000400504207984 */ /* 0x000e220008000800 */
[----:B------:R-:W-:Y:S01]  /*2c50*/  UIADD3 UR5, UPT, UPT, UR5, 0x3a0, URZ ;  /* 0x000003a005057890 */ /* 0x000fe2000fffe0ff */
[-C--:B------:R-:W-:Y:S01]  /*2c60*/  FFMA R78, R110, R70.reuse, R81 ;  /* 0x000000466e4e7223 */ /* 0x080fe20000000051 */
[-C--:B------:R-:W-:Y:S01]  /*2c70*/  FFMA R81, R111, R70.reuse, R82 ;  /* 0x000000466f517223 */ /* 0x080fe20000000052 */
[-C--:B------:R-:W-:Y:S01]  /*2c80*/  FFMA R82, R112, R70.reuse, R31 ;  /* 0x0000004670527223 */ /* 0x080fe2000000001f */
[----:B------:R-:W-:Y:S01]  /*2c90*/  UISETP.NE.AND UP0, UPT, UR5, 0x1ed0, UPT ;  /* 0x00001ed00500788c */ /* 0x000fe2000bf05270 */
        /* <DEDUP_REMOVED lines=17> */
[C---:B------:R-:W-:Y:S01]  /*2db0*/  FFMA R88, R109.reuse, R35, R88 ;  /* 0x000000236d587223 */ /* 0x040fe20000000058 */
        /* <DEDUP_REMOVED lines=11> */
[----:B------:R-:W-:Y:S01]  /*2e70*/  FFMA R82, R113, R71, R82 ;  /* 0x0000004771527223 */ /* 0x000fe20000000052 */
[C---:B------:R-:W-:Y:S01]  /*2e80*/  FFMA R101, R33.reuse, R29, R28 ;  /* 0x0000001d21657223 */ /* 0x040fe2000000001c */
[C---:B------:R-:W-:Y:S01]  /*2e90*/  FFMA R86, R33.reuse, R35, R86 ;  /* 0x0000002321567223 */ /* 0x040fe20000000056 */
[----:B------:R-:W-:Y:S01]  /*2ea0*/  FFMA R79, R33, R71, R114 ;  /* 0x00000047214f7223 */ /* 0x000fe20000000072 */
[C---:B0-----:R-:W-:Y:S01]  /*2eb0*/  FFMA R95, R32.reuse, R69, R36 ;  /* 0x00000045205f7223 */ /* 0x041fe20000000024 */
[C---:B------:R-:W-:Y:S01]  /*2ec0*/  FFMA R115, R32.reuse, R29, R38 ;  /* 0x0000001d20737223 */ /* 0x040fe20000000026 */
[C---:B------:R-:W-:Y:S01]  /*2ed0*/  FFMA R69, R32.reuse, R35, R34 ;  /* 0x0000002320457223 */ /* 0x040fe20000000022 */
[----:B------:R-:W-:Y:S01]  /*2ee0*/  FFMA R84, R32, R71, R30 ;  /* 0x0000004720547223 */ /* 0x000fe2000000001e */
[----:B------:R-:W-:Y:S06]  /*2ef0*/  BRA.U UP0, `(.L_x_20) ;  /* 0xfffffff100d87547 */ /* 0x000fec000b83ffff */
[----:B------:R-:W-:-:S04]  /*2f00*/  UIADD3 UR4, UPT, UPT, UR4, 0x1, URZ ;  /* 0x0000000104047890 */ /* 0x000fc8000fffe0ff */
[----:B------:R-:W-:-:S09]  /*2f10*/  UISETP.NE.AND UP0, UPT, UR4, 0x3, UPT ;  /* 0x000000030400788c */ /* 0x000fd2000bf05270 */
[----:B------:R-:W-:Y:S05]  /*2f20*/  BRA.U UP0, `(.L_x_21) ;  /* 0xffffffe900507547 */ /* 0x000fea000b83ffff */
[----:B------:R-:W-:Y:S05]  /*2f30*/  @P3 BRA `(.L_x_22) ;  /* 0xffffffe400583947 */ /* 0x000fea000383ffff */
[----:B------:R-:W0:Y:S01]  /*2f40*/  LDC.64 R4, c[0x0][0x390] ;  /* 0x0000e400ff047b82 */ /* 0x000e220000000a00 */
[----:B------:R-:W-:-:S04]  /*2f50*/  IMAD R7, R0, 0xd, R7 ;  /* 0x0000000d00077824 */ /* 0x000fc800078e0207 */
[----:B------:R-:W-:-:S04]  /*2f60*/  IMAD R7, R0, 0x17a, R7 ;  /* 0x0000017a00077824 */ /* 0x000fc800078e0207 */
[----:B------:R-:W-:-:S05]  /*2f70*/  IMAD R7, R2, 0x3100, R7 ;  /* 0x0000310002077824 */ /* 0x000fca00078e0207 */
[----:B------:R-:W-:-:S05]  /*2f80*/  IADD3 R3, PT, PT, R6, R7, RZ ;  /* 0x0000000706037210 */ /* 0x000fca0007ffe0ff */
[----:B0-----:R-:W-:-:S05]  /*2f90*/  IMAD.WIDE.U32 R2, R3, 0x4, R4 ;  /* 0x0000000403027825 */ /* 0x001fca00078e0004 */
[----:B------:R-:W-:Y:S04]  /*2fa0*/  STG.E desc[UR6][R2.64], R96 ;  /* 0x0000006002007986 */ /* 0x000fe8000c101906 */
        /* <DEDUP_REMOVED lines=26> */
[----:B------:R-:W-:Y:S01]  /*3150*/  STG.E desc[UR6][R2.64+0x9840], R84 ;  /* 0x0098405402007986 */ /* 0x000fe2000c101906 */
[----:B------:R-:W-:Y:S05]  /*3160*/  EXIT ;  /* 0x000000000000794d */ /* 0x000fea0003800000 */
.L_x_23:
        /* <DEDUP_REMOVED lines=9> */
.L_x_26:


//--------------------- .nv.shared._Z6conv2dPfPKfS_ --------------------------
	.section	.nv.shared._Z6conv2dPfPKfS_,"aw",@nobits
	.sectionflags	@""
	.align	4
.nv.shared._Z6conv2dPfPKfS_:
	.zero		3072


//--------------------- .nv.shared.reserved.0     --------------------------
	.section	.nv.shared.reserved.0,"aw",@nobits
	.weak		__nv_reservedSMEM_offset_0_alias
	.size		__nv_reservedSMEM_offset_0_alias, 0, 64
	.other		__nv_reservedSMEM_offset_0_alias,@"STO_CUDA_RESERVED_SHARED STV_DEFAULT"
__nv_reservedSMEM_offset_0_alias:
	.zero		0
	.zero		64


//--------------------- .nv.shared.default_function_kernel0 --------------------------
	.section	.nv.shared.default_function_kernel0,"aw",@nobits
	.sectionflags	@""
	.align	4
.nv.shared.default_function_kernel0:
	.zero		14592


//--------------------- .nv.constant0._Z6conv2dPfPKfS_ --------------------------
	.section	.nv.constant0._Z6conv2dPfPKfS_,"a",@progbits
	.sectionflags	@""
	.align	4
.nv.constant0._Z6conv2dPfPKfS_:
	.zero		920


//--------------------- .nv.constant0._Z9transformPfS_ --------------------------
	.section	.nv.constant0._Z9transformPfS_,"a",@progbits
	.sectionflags	@""
	.align	4
.nv.constant0._Z9transformPfS_:
	.zero		912


//--------------------- .nv.constant0.default_function_kernel0 --------------------------
	.section	.nv.constant0.default_function_kernel0,"a",@progbits
	.sectionflags	@""
	.align	4
.nv.constant0.default_function_kernel0:
	.zero		920


//--------------------- SYMBOLS --------------------------

	.type		.nv.reservedSmem.offset0,@object
	.size		.nv.reservedSmem.offset0,0x4
	.type		.nv.reservedSmem.cap,@object
	.size		.nv.reservedSmem.cap,0x4
